	.target	sm_100a

	.elftype	@"ET_EXEC"


//--------------------- .note.nv.tkinfo           --------------------------
	.section	.note.nv.tkinfo,"",@"SHT_NOTE"
	.sectionflags	@"SHF_NOTE_NV_TKINFO"
	.tkinfo
        /*0018*/ 	.word	0x00000002
        /*0030*/ 	.string	""
        /*0030*/ 	.string	"ptxas"
        /*0030*/ 	.string	"Cuda compilation tools, release 13.0, V13.0.88"
        /*0030*/ 	.string	"Build cuda_13.0.r13.0/compiler.36424714_0"
        /*0030*/ 	.string	"-arch sm_100a -m 64 "



//--------------------- .note.nv.cuinfo           --------------------------
	.section	.note.nv.cuinfo,"",@"SHT_NOTE"
	.sectionflags	@"SHF_NOTE_NV_CUINFO"
        /*0018*/ 	.short	0x0002
        /*001a*/ 	.short	0x0064
        /*001c*/ 	.short	0x0082
	.zero		2


//--------------------- .nv.info                  --------------------------
	.section	.nv.info,"",@"SHT_CUDA_INFO"
	.align	4


	//----- nvinfo : EIATTR_REGCOUNT
	.align		4
        /*0000*/ 	.byte	0x04, 0x2f
        /*0002*/ 	.short	(.L_19 - .L_18)
	.align		4
.L_18:
        /*0004*/ 	.word	index@(_ZN7cutlass13device_kernelINS_4gemm6kernel13GemmUniversalIN4cute5tupleIJiiiiEEENS1_10collective13CollectiveMmaINS1_35MainloopSm100TmaUmmaWarpSpecializedILi4ELi2ELi4ENS5_IJNS4_1CILi8EEENSA_ILi1EEESC_EEEEENS5_IJNSA_ILi128EEENSA_ILi256EEESF_EEENS_10bfloat16_tENS5_IJlSC_lEEESI_SJ_NS4_8TiledMMAINS4_8MMA_AtomIJNS4_26SM100_MMA_F16BF16_2x1SM_SSISI_SI_fLi128ELi256ELNS4_4UMMA5MajorE0ELSO_0ELNSN_7ScaleInE0ELSP_0EEEEEENS4_6LayoutINS5_IJSC_SC_SC_EEENS5_IJNSA_ILi0EEESU_SU_EEEEENS5_IJNS4_10UnderscoreESX_SX_EEEEENS4_18SM100_TMA_2SM_LOADENS4_14ComposedLayoutINS4_7SwizzleILi3ELi4ELi3EEENS4_18smem_ptr_flag_bitsILi16EEENSS_INS5_IJSB_NSA_ILi64EEEEEENS5_IJS16_SC_EEEEEEEvNS4_8identityENS4_28SM100_TMA_2SM_LOAD_MULTICASTES1A_vS1B_EENS_8epilogue10collective18CollectiveEpilogueINS1E_23Sm100TmaWarpSpecializedILi4ELi2ELi32ELb1ELb0EEEJNS5_IJS16_SG_SF_EEENS5_IJNSS_IS16_SC_EENSS_INS5_IJNSA_ILi32EEENSA_ILi2EEEEEENS5_IJSC_SF_EEEEEEEESI_SJ_SI_SJ_NS1E_6fusion15FusionCallbacksIS1I_NS1R_17LinearCombinationISI_fSI_fLNS_15FloatRoundStyleE2EEES1J_S1Q_JEEENS4_5SM1004TMEM4LOAD26SM100_TMEM_LOAD_32dp32b32xENS4_13SM90_TMA_LOADENS11_INS12_ILi2ELi4ELi3EEES15_NSS_INS5_IJSB_S1L_EEENS5_IJS1L_SC_EEEEEEENS4_39AutoVectorizingCopyWithAssumedAlignmentILi128EEENS4_14SM90_TMA_STOREES26_S28_S28_EEEvvEEEEvNT_6ParamsE)
        /*0008*/ 	.word	0x00000076


	//----- nvinfo : EIATTR_FRAME_SIZE
	.align		4
.L_19:
        /*000c*/ 	.byte	0x04, 0x11
        /*000e*/ 	.short	(.L_21 - .L_20)
	.align		4
.L_20:
        /*0010*/ 	.word	index@($__internal_2_$__cuda_sm10x_tcgen05_guardrail_trap_unallocated_columns_being_dealloced)
        /*0014*/ 	.word	0x00000000


	//----- nvinfo : EIATTR_FRAME_SIZE
	.align		4
.L_21:
        /*0018*/ 	.byte	0x04, 0x11
        /*001a*/ 	.short	(.L_23 - .L_22)
	.align		4
.L_22:
        /*001c*/ 	.word	index@($__internal_1_$__cuda_sm10x_tcgen05_guardrail_trap_phase_invalid_during_alloc)
        /*0020*/ 	.word	0x00000000


	//----- nvinfo : EIATTR_FRAME_SIZE
	.align		4
.L_23:
        /*0024*/ 	.byte	0x04, 0x11
        /*0026*/ 	.short	(.L_25 - .L_24)
	.align		4
.L_24:
        /*0028*/ 	.word	index@($__internal_0_$__cuda_sm10x_tcgen05_guardrail_trap_col_being_dealloced_not_returned_by_alloc)
        /*002c*/ 	.word	0x00000000


	//----- nvinfo : EIATTR_FRAME_SIZE
	.align		4
.L_25:
        /*0030*/ 	.byte	0x04, 0x11
        /*0032*/ 	.short	(.L_27 - .L_26)
	.align		4
.L_26:
        /*0034*/ 	.word	index@(_ZN7cutlass13device_kernelINS_4gemm6kernel13GemmUniversalIN4cute5tupleIJiiiiEEENS1_10collective13CollectiveMmaINS1_35MainloopSm100TmaUmmaWarpSpecializedILi4ELi2ELi4ENS5_IJNS4_1CILi8EEENSA_ILi1EEESC_EEEEENS5_IJNSA_ILi128EEENSA_ILi256EEESF_EEENS_10bfloat16_tENS5_IJlSC_lEEESI_SJ_NS4_8TiledMMAINS4_8MMA_AtomIJNS4_26SM100_MMA_F16BF16_2x1SM_SSISI_SI_fLi128ELi256ELNS4_4UMMA5MajorE0ELSO_0ELNSN_7ScaleInE0ELSP_0EEEEEENS4_6LayoutINS5_IJSC_SC_SC_EEENS5_IJNSA_ILi0EEESU_SU_EEEEENS5_IJNS4_10UnderscoreESX_SX_EEEEENS4_18SM100_TMA_2SM_LOADENS4_14ComposedLayoutINS4_7SwizzleILi3ELi4ELi3EEENS4_18smem_ptr_flag_bitsILi16EEENSS_INS5_IJSB_NSA_ILi64EEEEEENS5_IJS16_SC_EEEEEEEvNS4_8identityENS4_28SM100_TMA_2SM_LOAD_MULTICASTES1A_vS1B_EENS_8epilogue10collective18CollectiveEpilogueINS1E_23Sm100TmaWarpSpecializedILi4ELi2ELi32ELb1ELb0EEEJNS5_IJS16_SG_SF_EEENS5_IJNSS_IS16_SC_EENSS_INS5_IJNSA_ILi32EEENSA_ILi2EEEEEENS5_IJSC_SF_EEEEEEEESI_SJ_SI_SJ_NS1E_6fusion15FusionCallbacksIS1I_NS1R_17LinearCombinationISI_fSI_fLNS_15FloatRoundStyleE2EEES1J_S1Q_JEEENS4_5SM1004TMEM4LOAD26SM100_TMEM_LOAD_32dp32b32xENS4_13SM90_TMA_LOADENS11_INS12_ILi2ELi4ELi3EEES15_NSS_INS5_IJSB_S1L_EEENS5_IJS1L_SC_EEEEEEENS4_39AutoVectorizingCopyWithAssumedAlignmentILi128EEENS4_14SM90_TMA_STOREES26_S28_S28_EEEvvEEEEvNT_6ParamsE)
        /*0038*/ 	.word	0x00000000


	//----- nvinfo : EIATTR_MIN_STACK_SIZE
	.align		4
.L_27:
        /*003c*/ 	.byte	0x04, 0x12
        /*003e*/ 	.short	(.L_29 - .L_28)
	.align		4
.L_28:
        /*0040*/ 	.word	index@(_ZN7cutlass13device_kernelINS_4gemm6kernel13GemmUniversalIN4cute5tupleIJiiiiEEENS1_10collective13CollectiveMmaINS1_35MainloopSm100TmaUmmaWarpSpecializedILi4ELi2ELi4ENS5_IJNS4_1CILi8EEENSA_ILi1EEESC_EEEEENS5_IJNSA_ILi128EEENSA_ILi256EEESF_EEENS_10bfloat16_tENS5_IJlSC_lEEESI_SJ_NS4_8TiledMMAINS4_8MMA_AtomIJNS4_26SM100_MMA_F16BF16_2x1SM_SSISI_SI_fLi128ELi256ELNS4_4UMMA5MajorE0ELSO_0ELNSN_7ScaleInE0ELSP_0EEEEEENS4_6LayoutINS5_IJSC_SC_SC_EEENS5_IJNSA_ILi0EEESU_SU_EEEEENS5_IJNS4_10UnderscoreESX_SX_EEEEENS4_18SM100_TMA_2SM_LOADENS4_14ComposedLayoutINS4_7SwizzleILi3ELi4ELi3EEENS4_18smem_ptr_flag_bitsILi16EEENSS_INS5_IJSB_NSA_ILi64EEEEEENS5_IJS16_SC_EEEEEEEvNS4_8identityENS4_28SM100_TMA_2SM_LOAD_MULTICASTES1A_vS1B_EENS_8epilogue10collective18CollectiveEpilogueINS1E_23Sm100TmaWarpSpecializedILi4ELi2ELi32ELb1ELb0EEEJNS5_IJS16_SG_SF_EEENS5_IJNSS_IS16_SC_EENSS_INS5_IJNSA_ILi32EEENSA_ILi2EEEEEENS5_IJSC_SF_EEEEEEEESI_SJ_SI_SJ_NS1E_6fusion15FusionCallbacksIS1I_NS1R_17LinearCombinationISI_fSI_fLNS_15FloatRoundStyleE2EEES1J_S1Q_JEEENS4_5SM1004TMEM4LOAD26SM100_TMEM_LOAD_32dp32b32xENS4_13SM90_TMA_LOADENS11_INS12_ILi2ELi4ELi3EEES15_NSS_INS5_IJSB_S1L_EEENS5_IJS1L_SC_EEEEEEENS4_39AutoVectorizingCopyWithAssumedAlignmentILi128EEENS4_14SM90_TMA_STOREES26_S28_S28_EEEvvEEEEvNT_6ParamsE)
        /*0044*/ 	.word	0x00000000
.L_29:


//--------------------- .nv.compat                --------------------------
	.section	.nv.compat,"",@"SHT_CUDA_COMPAT_INFO"
	.align	4
        /*0000*/ 	.byte	0x02, 0x09, 0x01, 0x00, 0x02, 0x02, 0x02, 0x00, 0x02, 0x05, 0x05, 0x00, 0x03, 0x07, 0x01, 0x01
        /*0010*/ 	.byte	0x02, 0x03, 0x01, 0x00, 0x02, 0x06, 0x01, 0x00, 0x04, 0x0b, 0x08, 0x00, 0x09, 0x00, 0x00, 0x00
        /*0020*/ 	.byte	0x00, 0x00, 0x00, 0x00


//--------------------- .nv.info._ZN7cutlass13device_kernelINS_4gemm6kernel13GemmUniversalIN4cute5tupleIJiiiiEEENS1_10collective13CollectiveMmaINS1_35MainloopSm100TmaUmmaWarpSpecializedILi4ELi2ELi4ENS5_IJNS4_1CILi8EEENSA_ILi1EEESC_EEEEENS5_IJNSA_ILi128EEENSA_ILi256EEESF_EEENS_10bfloat16_tENS5_IJlSC_lEEESI_SJ_NS4_8TiledMMAINS4_8MMA_AtomIJNS4_26SM100_MMA_F16BF16_2x1SM_SSISI_SI_fLi128ELi256ELNS4_4UMMA5MajorE0ELSO_0ELNSN_7ScaleInE0ELSP_0EEEEEENS4_6LayoutINS5_IJSC_SC_SC_EEENS5_IJNSA_ILi0EEESU_SU_EEEEENS5_IJNS4_10UnderscoreESX_SX_EEEEENS4_18SM100_TMA_2SM_LOADENS4_14ComposedLayoutINS4_7SwizzleILi3ELi4ELi3EEENS4_18smem_ptr_flag_bitsILi16EEENSS_INS5_IJSB_NSA_ILi64EEEEEENS5_IJS16_SC_EEEEEEEvNS4_8identityENS4_28SM100_TMA_2SM_LOAD_MULTICASTES1A_vS1B_EENS_8epilogue10collective18CollectiveEpilogueINS1E_23Sm100TmaWarpSpecializedILi4ELi2ELi32ELb1ELb0EEEJNS5_IJS16_SG_SF_EEENS5_IJNSS_IS16_SC_EENSS_INS5_IJNSA_ILi32EEENSA_ILi2EEEEEENS5_IJSC_SF_EEEEEEEESI_SJ_SI_SJ_NS1E_6fusion15FusionCallbacksIS1I_NS1R_17LinearCombinationISI_fSI_fLNS_15FloatRoundStyleE2EEES1J_S1Q_JEEENS4_5SM1004TMEM4LOAD26SM100_TMEM_LOAD_32dp32b32xENS4_13SM90_TMA_LOADENS11_INS12_ILi2ELi4ELi3EEES15_NSS_INS5_IJSB_S1L_EEENS5_IJS1L_SC_EEEEEEENS4_39AutoVectorizingCopyWithAssumedAlignmentILi128EEENS4_14SM90_TMA_STOREES26_S28_S28_EEEvvEEEEvNT_6ParamsE --------------------------
	.section	.nv.info._ZN7cutlass13device_kernelINS_4gemm6kernel13GemmUniversalIN4cute5tupleIJiiiiEEENS1_10collective13CollectiveMmaINS1_35MainloopSm100TmaUmmaWarpSpecializedILi4ELi2ELi4ENS5_IJNS4_1CILi8EEENSA_ILi1EEESC_EEEEENS5_IJNSA_ILi128EEENSA_ILi256EEESF_EEENS_10bfloat16_tENS5_IJlSC_lEEESI_SJ_NS4_8TiledMMAINS4_8MMA_AtomIJNS4_26SM100_MMA_F16BF16_2x1SM_SSISI_SI_fLi128ELi256ELNS4_4UMMA5MajorE0ELSO_0ELNSN_7ScaleInE0ELSP_0EEEEEENS4_6LayoutINS5_IJSC_SC_SC_EEENS5_IJNSA_ILi0EEESU_SU_EEEEENS5_IJNS4_10UnderscoreESX_SX_EEEEENS4_18SM100_TMA_2SM_LOADENS4_14ComposedLayoutINS4_7SwizzleILi3ELi4ELi3EEENS4_18smem_ptr_flag_bitsILi16EEENSS_INS5_IJSB_NSA_ILi64EEEEEENS5_IJS16_SC_EEEEEEEvNS4_8identityENS4_28SM100_TMA_2SM_LOAD_MULTICASTES1A_vS1B_EENS_8epilogue10collective18CollectiveEpilogueINS1E_23Sm100TmaWarpSpecializedILi4ELi2ELi32ELb1ELb0EEEJNS5_IJS16_SG_SF_EEENS5_IJNSS_IS16_SC_EENSS_INS5_IJNSA_ILi32EEENSA_ILi2EEEEEENS5_IJSC_SF_EEEEEEEESI_SJ_SI_SJ_NS1E_6fusion15FusionCallbacksIS1I_NS1R_17LinearCombinationISI_fSI_fLNS_15FloatRoundStyleE2EEES1J_S1Q_JEEENS4_5SM1004TMEM4LOAD26SM100_TMEM_LOAD_32dp32b32xENS4_13SM90_TMA_LOADENS11_INS12_ILi2ELi4ELi3EEES15_NSS_INS5_IJSB_S1L_EEENS5_IJS1L_SC_EEEEEEENS4_39AutoVectorizingCopyWithAssumedAlignmentILi128EEENS4_14SM90_TMA_STOREES26_S28_S28_EEEvvEEEEvNT_6ParamsE,"",@"SHT_CUDA_INFO"
	.sectionflags	@""
	.align	4


	//----- nvinfo : EIATTR_CUDA_API_VERSION
	.align		4
        /*0000*/ 	.byte	0x04, 0x37
        /*0002*/ 	.short	(.L_31 - .L_30)
.L_30:
        /*0004*/ 	.word	0x00000082


	//----- nvinfo : EIATTR_KPARAM_INFO
	.align		4
.L_31:
        /*0008*/ 	.byte	0x04, 0x17
        /*000a*/ 	.short	(.L_33 - .L_32)
.L_32:
        /*000c*/ 	.word	0x00000000
        /*0010*/ 	.short	0x0000
        /*0012*/ 	.short	0x0000
        /*0014*/ 	.byte	0x00, 0xf0, 0x01, 0x20


	//----- nvinfo : EIATTR_AT_ENTRY_FRAGMENTS
	.align		4
.L_33:
        /*0018*/ 	.byte	0x04, 0x4f
        /*001a*/ 	.short	(.L_35 - .L_34)


	//   ....[0]....
.L_34:
        /*001c*/ 	.word	0x00000007


	//----- nvinfo : EIATTR_RESERVED_SMEM_USED
	.align		4
.L_35:
        /*0020*/ 	.byte	0x01, 0x41
	.zero		2


	//----- nvinfo : EIATTR_SPARSE_MMA_MASK
	.align		4
        /*0024*/ 	.byte	0x03, 0x50
        /*0026*/ 	.short	0x0000


	//----- nvinfo : EIATTR_TCGEN05_2CTA_USED
	.align		4
        /*0028*/ 	.byte	0x01, 0x52
	.zero		2


	//----- nvinfo : EIATTR_MAXREG_COUNT
	.align		4
        /*002c*/ 	.byte	0x03, 0x1b
        /*002e*/ 	.short	0x00ff


	//----- nvinfo : EIATTR_NUM_BARRIERS
	.align		4
        /*0030*/ 	.byte	0x02, 0x4c
        /*0032*/ 	.byte	0x07
	.zero		1


	//----- nvinfo : EIATTR_EXTERNS
	.align		4
        /*0034*/ 	.byte	0x04, 0x0f
        /*0036*/ 	.short	(.L_37 - .L_36)


	//   ....[0]....
	.align		4
.L_36:
        /*0038*/ 	.word	index@(__assertfail)


	//----- nvinfo : EIATTR_MERCURY_ISA_VERSION
	.align		4
.L_37:
        /*003c*/ 	.byte	0x03, 0x5f
        /*003e*/ 	.short	0x0101


	//----- nvinfo : EIATTR_INT_WARP_WIDE_INSTR_OFFSETS
	.align		4
        /*0040*/ 	.byte	0x04, 0x31
        /*0042*/ 	.short	(.L_39 - .L_38)


	//   ....[0]....
.L_38:
        /*0044*/ 	.word	0x00000d70


	//   ....[1]....
        /*0048*/ 	.word	0x00000e10


	//   ....[2]....
        /*004c*/ 	.word	0x00004750


	//   ....[3]....
        /*0050*/ 	.word	0x00004770


	//   ....[4]....
        /*0054*/ 	.word	0x000047a0


	//   ....[5]....
        /*0058*/ 	.word	0x00005360


	//   ....[6]....
        /*005c*/ 	.word	0x00005400


	//   ....[7]....
        /*0060*/ 	.word	0x000054b0


	//   ....[8]....
        /*0064*/ 	.word	0x00005530


	//   ....[9]....
        /*0068*/ 	.word	0x000055e0


	//   ....[10]....
        /*006c*/ 	.word	0x00005690


	//   ....[11]....
        /*0070*/ 	.word	0x00005710


	//   ....[12]....
        /*0074*/ 	.word	0x000057d0


	//   ....[13]....
        /*0078*/ 	.word	0x00005890


	//   ....[14]....
        /*007c*/ 	.word	0x00005940


	//   ....[15]....
        /*0080*/ 	.word	0x00005a30


	//   ....[16]....
        /*0084*/ 	.word	0x00005b10


	//----- nvinfo : EIATTR_COOP_GROUP_MASK_REGIDS
	.align		4
.L_39:
        /*0088*/ 	.byte	0x04, 0x29
        /*008a*/ 	.short	(.L_41 - .L_40)


	//   ....[0]....
.L_40:
        /*008c*/ 	.word	0xffffffff


	//   ....[1]....
        /*0090*/ 	.word	0xffffffff


	//   ....[2]....
        /*0094*/ 	.word	0xffffffff


	//   ....[3]....
        /*0098*/ 	.word	0xffffffff


	//   ....[4]....
        /*009c*/ 	.word	0xffffffff


	//   ....[5]....
        /*00a0*/ 	.word	0xffffffff


	//   ....[6]....
        /*00a4*/ 	.word	0xffffffff


	//   ....[7]....
        /*00a8*/ 	.word	0xffffffff


	//   ....[8]....
        /*00ac*/ 	.word	0xffffffff


	//   ....[9]....
        /*00b0*/ 	.word	0xffffffff


	//   ....[10]....
        /*00b4*/ 	.word	0xffffffff


	//   ....[11]....
        /*00b8*/ 	.word	0xffffffff


	//   ....[12]....
        /*00bc*/ 	.word	0xffffffff


	//   ....[13]....
        /*00c0*/ 	.word	0xffffffff


	//----- nvinfo : EIATTR_COOP_GROUP_INSTR_OFFSETS
	.align		4
.L_41:
        /*00c4*/ 	.byte	0x04, 0x28
        /*00c6*/ 	.short	(.L_43 - .L_42)


	//   ....[0]....
.L_42:
        /*00c8*/ 	.word	0x000000b0


	//   ....[1]....
        /*00cc*/ 	.word	0x00000520


	//   ....[2]....
        /*00d0*/ 	.word	0x000006e0


	//   ....[3]....
        /*00d4*/ 	.word	0x00000870


	//   ....[4]....
        /*00d8*/ 	.word	0x00000960


	//   ....[5]....
        /*00dc*/ 	.word	0x00000ac0


	//   ....[6]....
        /*00e0*/ 	.word	0x00000c50


	//   ....[7]....
        /*00e4*/ 	.word	0x00000e90


	//   ....[8]....
        /*00e8*/ 	.word	0x000024c0


	//   ....[9]....
        /*00ec*/ 	.word	0x00003370


	//   ....[10]....
        /*00f0*/ 	.word	0x00003840


	//   ....[11]....
        /*00f4*/ 	.word	0x00003870


	//   ....[12]....
        /*00f8*/ 	.word	0x00004650


	//   ....[13]....
        /*00fc*/ 	.word	0x00004860


	//----- nvinfo : EIATTR_VRC_CTA_INIT_COUNT
	.align		4
.L_43:
        /*0100*/ 	.byte	0x02, 0x4a
        /*0102*/ 	.byte	0x80
	.zero		1


	//----- nvinfo : EIATTR_SYSCALL_OFFSETS
	.align		4
        /*0104*/ 	.byte	0x04, 0x46
        /*0106*/ 	.short	(.L_45 - .L_44)


	//   ....[0]....
.L_44:
        /*0108*/ 	.word	0x000066c0


	//   ....[1]....
        /*010c*/ 	.word	0x000067b0


	//   ....[2]....
        /*0110*/ 	.word	0x00006f80


	//   ....[3]....
        /*0114*/ 	.word	0x00007c50


	//   ....[4]....
        /*0118*/ 	.word	0x00008900


	//   ....[5]....
        /*011c*/ 	.word	0x000095b0


	//----- nvinfo : EIATTR_MBARRIER_INSTR_OFFSETS
	.align		4
.L_45:
        /*0120*/ 	.byte	0x04, 0x39
        /*0122*/ 	.short	(.L_47 - .L_46)


	//   ....[0]....
.L_46:
        /*0124*/ 	.word	0x00000650
        /*0128*/ 	.word	0x000000ff
        /*012c*/ 	.word	0x00000000
        /*0130*/ 	.short	0x0100
        /*0132*/ 	.byte	0x04
	.zero		1


	//   ....[1]....
        /*0134*/ 	.word	0x00000660
        /*0138*/ 	.word	0x000000ff
        /*013c*/ 	.word	0x00000020
        /*0140*/ 	.short	0x0100
        /*0142*/ 	.byte	0x04
	.zero		1


	//   ....[2]....
        /*0144*/ 	.word	0x00000670
        /*0148*/ 	.word	0x000000ff
        /*014c*/ 	.word	0x00000008
        /*0150*/ 	.short	0x0100
        /*0152*/ 	.byte	0x04
	.zero		1


	//   ....[3]....
        /*0154*/ 	.word	0x00000680
        /*0158*/ 	.word	0x000000ff
        /*015c*/ 	.word	0x00000028
        /*0160*/ 	.short	0x0100
        /*0162*/ 	.byte	0x04
	.zero		1


	//   ....[4]....
        /*0164*/ 	.word	0x00000690
        /*0168*/ 	.word	0x000000ff
        /*016c*/ 	.word	0x00000010
        /*0170*/ 	.short	0x0100
        /*0172*/ 	.byte	0x04
	.zero		1


	//   ....[5]....
        /*0174*/ 	.word	0x000006a0
        /*0178*/ 	.word	0x000000ff
        /*017c*/ 	.word	0x00000030
        /*0180*/ 	.short	0x0100
        /*0182*/ 	.byte	0x04
	.zero		1


	//   ....[6]....
        /*0184*/ 	.word	0x000006b0
        /*0188*/ 	.word	0x000000ff
        /*018c*/ 	.word	0x00000018
        /*0190*/ 	.short	0x0100
        /*0192*/ 	.byte	0x04
	.zero		1


	//   ....[7]....
        /*0194*/ 	.word	0x000006c0
        /*0198*/ 	.word	0x000000ff
        /*019c*/ 	.word	0x00000038
        /*01a0*/ 	.short	0x0100
        /*01a2*/ 	.byte	0x04
	.zero		1


	//   ....[8]....
        /*01a4*/ 	.word	0x000007e0
        /*01a8*/ 	.word	0x000000ff
        /*01ac*/ 	.word	0x00000040
        /*01b0*/ 	.short	0x0100
        /*01b2*/ 	.byte	0x04
	.zero		1


	//   ....[9]....
        /*01b4*/ 	.word	0x000007f0
        /*01b8*/ 	.word	0x000000ff
        /*01bc*/ 	.word	0x00000060
        /*01c0*/ 	.short	0x0100
        /*01c2*/ 	.byte	0x04
	.zero		1


	//   ....[10]....
        /*01c4*/ 	.word	0x00000800
        /*01c8*/ 	.word	0x000000ff
        /*01cc*/ 	.word	0x00000048
        /*01d0*/ 	.short	0x0100
        /*01d2*/ 	.byte	0x04
	.zero		1


	//   ....[11]....
        /*01d4*/ 	.word	0x00000810
        /*01d8*/ 	.word	0x000000ff
        /*01dc*/ 	.word	0x00000068
        /*01e0*/ 	.short	0x0100
        /*01e2*/ 	.byte	0x04
	.zero		1


	//   ....[12]....
        /*01e4*/ 	.word	0x00000820
        /*01e8*/ 	.word	0x000000ff
        /*01ec*/ 	.word	0x00000050
        /*01f0*/ 	.short	0x0100
        /*01f2*/ 	.byte	0x04
	.zero		1


	//   ....[13]....
        /*01f4*/ 	.word	0x00000830
        /*01f8*/ 	.word	0x000000ff
        /*01fc*/ 	.word	0x00000070
        /*0200*/ 	.short	0x0100
        /*0202*/ 	.byte	0x04
	.zero		1


	//   ....[14]....
        /*0204*/ 	.word	0x00000840
        /*0208*/ 	.word	0x000000ff
        /*020c*/ 	.word	0x00000058
        /*0210*/ 	.short	0x0100
        /*0212*/ 	.byte	0x04
	.zero		1


	//   ....[15]....
        /*0214*/ 	.word	0x00000850
        /*0218*/ 	.word	0x000000ff
        /*021c*/ 	.word	0x00000078
        /*0220*/ 	.short	0x0100
        /*0222*/ 	.byte	0x04
	.zero		1


	//   ....[16]....
        /*0224*/ 	.word	0x00000930
        /*0228*/ 	.word	0x000000ff
        /*022c*/ 	.word	0x00000080
        /*0230*/ 	.short	0x0100
        /*0232*/ 	.byte	0x06
	.zero		1


	//   ....[17]....
        /*0234*/ 	.word	0x00000940
        /*0238*/ 	.word	0x000000ff
        /*023c*/ 	.word	0x00000088
        /*0240*/ 	.short	0x0100
        /*0242*/ 	.byte	0x06
	.zero		1


	//   ....[18]....
        /*0244*/ 	.word	0x00000a70
        /*0248*/ 	.word	0x000000ff
        /*024c*/ 	.word	0x00000090
        /*0250*/ 	.short	0x0100
        /*0252*/ 	.byte	0x06
	.zero		1


	//   ....[19]....
        /*0254*/ 	.word	0x00000a80
        /*0258*/ 	.word	0x000000ff
        /*025c*/ 	.word	0x000000a0
        /*0260*/ 	.short	0x0100
        /*0262*/ 	.byte	0x06
	.zero		1


	//   ....[20]....
        /*0264*/ 	.word	0x00000a90
        /*0268*/ 	.word	0x000000ff
        /*026c*/ 	.word	0x00000098
        /*0270*/ 	.short	0x0100
        /*0272*/ 	.byte	0x06
	.zero		1


	//   ....[21]....
        /*0274*/ 	.word	0x00000aa0
        /*0278*/ 	.word	0x000000ff
        /*027c*/ 	.word	0x000000a8
        /*0280*/ 	.short	0x0100
        /*0282*/ 	.byte	0x06
	.zero		1


	//   ....[22]....
        /*0284*/ 	.word	0x00000bc0
        /*0288*/ 	.word	0x000000ff
        /*028c*/ 	.word	0x000000b0
        /*0290*/ 	.short	0x0100
        /*0292*/ 	.byte	0x04
	.zero		1


	//   ....[23]....
        /*0294*/ 	.word	0x00000bd0
        /*0298*/ 	.word	0x000000ff
        /*029c*/ 	.word	0x000000d0
        /*02a0*/ 	.short	0x0100
        /*02a2*/ 	.byte	0x04
	.zero		1


	//   ....[24]....
        /*02a4*/ 	.word	0x00000be0
        /*02a8*/ 	.word	0x000000ff
        /*02ac*/ 	.word	0x000000b8
        /*02b0*/ 	.short	0x0100
        /*02b2*/ 	.byte	0x04
	.zero		1


	//   ....[25]....
        /*02b4*/ 	.word	0x00000bf0
        /*02b8*/ 	.word	0x000000ff
        /*02bc*/ 	.word	0x000000d8
        /*02c0*/ 	.short	0x0100
        /*02c2*/ 	.byte	0x04
	.zero		1


	//   ....[26]....
        /*02c4*/ 	.word	0x00000c00
        /*02c8*/ 	.word	0x000000ff
        /*02cc*/ 	.word	0x000000c0
        /*02d0*/ 	.short	0x0100
        /*02d2*/ 	.byte	0x04
	.zero		1


	//   ....[27]....
        /*02d4*/ 	.word	0x00000c10
        /*02d8*/ 	.word	0x000000ff
        /*02dc*/ 	.word	0x000000e0
        /*02e0*/ 	.short	0x0100
        /*02e2*/ 	.byte	0x04
	.zero		1


	//   ....[28]....
        /*02e4*/ 	.word	0x00000c20
        /*02e8*/ 	.word	0x000000ff
        /*02ec*/ 	.word	0x000000c8
        /*02f0*/ 	.short	0x0100
        /*02f2*/ 	.byte	0x04
	.zero		1


	//   ....[29]....
        /*02f4*/ 	.word	0x00000c30
        /*02f8*/ 	.word	0x000000ff
        /*02fc*/ 	.word	0x000000e8
        /*0300*/ 	.short	0x0100
        /*0302*/ 	.byte	0x04
	.zero		1


	//   ....[30]....
        /*0304*/ 	.word	0x00000d20
        /*0308*/ 	.word	0x000000ff
        /*030c*/ 	.word	0x000000f0
        /*0310*/ 	.short	0x0100
        /*0312*/ 	.byte	0x04
	.zero		1


	//   ....[31]....
        /*0314*/ 	.word	0x00000d30
        /*0318*/ 	.word	0x000000ff
        /*031c*/ 	.word	0x00000100
        /*0320*/ 	.short	0x0100
        /*0322*/ 	.byte	0x04
	.zero		1


	//   ....[32]....
        /*0324*/ 	.word	0x00000d40
        /*0328*/ 	.word	0x000000ff
        /*032c*/ 	.word	0x000000f8
        /*0330*/ 	.short	0x0100
        /*0332*/ 	.byte	0x04
	.zero		1


	//   ....[33]....
        /*0334*/ 	.word	0x00000d50
        /*0338*/ 	.word	0x000000ff
        /*033c*/ 	.word	0x00000108
        /*0340*/ 	.short	0x0100
        /*0342*/ 	.byte	0x04
	.zero		1


	//   ....[34]....
        /*0344*/ 	.word	0x00000e50
        /*0348*/ 	.word	0x000000ff
        /*034c*/ 	.word	0x00000110
        /*0350*/ 	.short	0x0100
        /*0352*/ 	.byte	0x06
	.zero		1


	//   ....[35]....
        /*0354*/ 	.word	0x00001aa0
        /*0358*/ 	.word	0x00000003
        /*035c*/ 	.word	0x00000100
        /*0360*/ 	.short	0x010a
        /*0362*/ 	.byte	0xff
	.zero		1


	//   ....[36]....
        /*0364*/ 	.word	0x00001ad0
        /*0368*/ 	.word	0x00000003
        /*036c*/ 	.word	0x000000f0
        /*0370*/ 	.short	0x0101
        /*0372*/ 	.byte	0xff
	.zero		1


	//   ....[37]....
        /*0374*/ 	.word	0x00001b90
        /*0378*/ 	.word	0x000000ff
        /*037c*/ 	.word	0x00000020
        /*0380*/ 	.short	0x010a
        /*0382*/ 	.byte	0x04
	.zero		1


	//   ....[38]....
        /*0384*/ 	.word	0x00001c60
        /*0388*/ 	.word	0x000000ff
        /*038c*/ 	.word	0x00000020
        /*0390*/ 	.short	0x010a
        /*0392*/ 	.byte	0x05
	.zero		1


	//   ....[39]....
        /*0394*/ 	.word	0x00001dc0
        /*0398*/ 	.word	0x000000ff
        /*039c*/ 	.word	0x00000020
        /*03a0*/ 	.short	0x010a
        /*03a2*/ 	.byte	0x04
	.zero		1


	//   ....[40]....
        /*03a4*/ 	.word	0x00002050
        /*03a8*/ 	.word	0x000000ff
        /*03ac*/ 	.word	0x00000088
        /*03b0*/ 	.short	0x0101
        /*03b2*/ 	.byte	0x15
	.zero		1


	//   ....[41]....
        /*03b4*/ 	.word	0x00002070
        /*03b8*/ 	.word	0x000000ff
        /*03bc*/ 	.word	0x00000020
        /*03c0*/ 	.short	0x010a
        /*03c2*/ 	.byte	0x04
	.zero		1


	//   ....[42]....
        /*03c4*/ 	.word	0x000020f0
        /*03c8*/ 	.word	0x000000ff
        /*03cc*/ 	.word	0x00000020
        /*03d0*/ 	.short	0x010a
        /*03d2*/ 	.byte	0x06
	.zero		1


	//   ....[43]....
        /*03d4*/ 	.word	0x00002230
        /*03d8*/ 	.word	0x000000ff
        /*03dc*/ 	.word	0x00000020
        /*03e0*/ 	.short	0x010a
        /*03e2*/ 	.byte	0x04
	.zero		1


	//   ....[44]....
        /*03e4*/ 	.word	0x000024f0
        /*03e8*/ 	.word	0x00000003
        /*03ec*/ 	.word	0x00000090
        /*03f0*/ 	.short	0x010a
        /*03f2*/ 	.byte	0xff
	.zero		1


	//   ....[45]....
        /*03f4*/ 	.word	0x00002640
        /*03f8*/ 	.word	0x00000000
        /*03fc*/ 	.word	0x00000000
        /*0400*/ 	.short	0x0101
        /*0402*/ 	.byte	0xff
	.zero		1


	//   ....[46]....
        /*0404*/ 	.word	0x00002bf0
        /*0408*/ 	.word	0x000000ff
        /*040c*/ 	.word	0x00000000
        /*0410*/ 	.short	0x010a
        /*0412*/ 	.byte	0x04
	.zero		1


	//   ....[47]....
        /*0414*/ 	.word	0x00002c80
        /*0418*/ 	.word	0x000000ff
        /*041c*/ 	.word	0x00000000
        /*0420*/ 	.short	0x010a
        /*0422*/ 	.byte	0x05
	.zero		1


	//   ....[48]....
        /*0424*/ 	.word	0x00002d10
        /*0428*/ 	.word	0x000000ff
        /*042c*/ 	.word	0x00000000
        /*0430*/ 	.short	0x010a
        /*0432*/ 	.byte	0x05
	.zero		1


	//   ....[49]....
        /*0434*/ 	.word	0x00002db0
        /*0438*/ 	.word	0x00000000
        /*043c*/ 	.word	0x00000000
        /*0440*/ 	.short	0x010a
        /*0442*/ 	.byte	0xff
	.zero		1


	//   ....[50]....
        /*0444*/ 	.word	0x00002ed0
        /*0448*/ 	.word	0x00000002
        /*044c*/ 	.word	0x000000f0
        /*0450*/ 	.short	0x010a
        /*0452*/ 	.byte	0xff
	.zero		1


	//   ....[51]....
        /*0454*/ 	.word	0x00002f30
        /*0458*/ 	.word	0x00000004
        /*045c*/ 	.word	0x00000000
        /*0460*/ 	.short	0x0101
        /*0462*/ 	.byte	0xff
	.zero		1


	//   ....[52]....
        /*0464*/ 	.word	0x00002f50
        /*0468*/ 	.word	0x000000ff
        /*046c*/ 	.word	0x000000a0
        /*0470*/ 	.short	0x010a
        /*0472*/ 	.byte	0x04
	.zero		1


	//   ....[53]....
        /*0474*/ 	.word	0x00003070
        /*0478*/ 	.word	0x00000002
        /*047c*/ 	.word	0x00000090
        /*0480*/ 	.short	0x010a
        /*0482*/ 	.byte	0xff
	.zero		1


	//   ....[54]....
        /*0484*/ 	.word	0x00003180
        /*0488*/ 	.word	0x00000002
        /*048c*/ 	.word	0x00000000
        /*0490*/ 	.short	0x0101
        /*0492*/ 	.byte	0xff
	.zero		1


	//   ....[55]....
        /*0494*/ 	.word	0x00003210
        /*0498*/ 	.word	0x000000ff
        /*049c*/ 	.word	0x000000a0
        /*04a0*/ 	.short	0x0106
        /*04a2*/ 	.byte	0x04
	.zero		1


	//   ....[56]....
        /*04a4*/ 	.word	0x00003230
        /*04a8*/ 	.word	0x000000ff
        /*04ac*/ 	.word	0x000000a0
        /*04b0*/ 	.short	0x010a
        /*04b2*/ 	.byte	0x04
	.zero		1


	//   ....[57]....
        /*04b4*/ 	.word	0x000032c0
        /*04b8*/ 	.word	0x000000ff
        /*04bc*/ 	.word	0x000000a0
        /*04c0*/ 	.short	0x0106
        /*04c2*/ 	.byte	0x07
	.zero		1


	//   ....[58]....
        /*04c4*/ 	.word	0x00003300
        /*04c8*/ 	.word	0x00000000
        /*04cc*/ 	.word	0x000000a0
        /*04d0*/ 	.short	0x010a
        /*04d2*/ 	.byte	0xff
	.zero		1


	//   ....[59]....
        /*04d4*/ 	.word	0x00003540
        /*04d8*/ 	.word	0x000000ff
        /*04dc*/ 	.word	0x00000008
        /*04e0*/ 	.short	0x010a
        /*04e2*/ 	.byte	0x05
	.zero		1


	//   ....[60]....
        /*04e4*/ 	.word	0x00003560
        /*04e8*/ 	.word	0x000000ff
        /*04ec*/ 	.word	0x00000008
        /*04f0*/ 	.short	0x010a
        /*04f2*/ 	.byte	0x05
	.zero		1


	//   ....[61]....
        /*04f4*/ 	.word	0x000036f0
        /*04f8*/ 	.word	0x000000ff
        /*04fc*/ 	.word	0x00000008
        /*0500*/ 	.short	0x010a
        /*0502*/ 	.byte	0x05
	.zero		1


	//   ....[62]....
        /*0504*/ 	.word	0x00003710
        /*0508*/ 	.word	0x000000ff
        /*050c*/ 	.word	0x00000008
        /*0510*/ 	.short	0x010a
        /*0512*/ 	.byte	0x05
	.zero		1


	//   ....[63]....
        /*0514*/ 	.word	0x000037d0
        /*0518*/ 	.word	0x000000ff
        /*051c*/ 	.word	0x00000000
        /*0520*/ 	.short	0x0101
        /*0522*/ 	.byte	0x04
	.zero		1


	//   ....[64]....
        /*0524*/ 	.word	0x00003b90
        /*0528*/ 	.word	0x00000000
        /*052c*/ 	.word	0x00000090
        /*0530*/ 	.short	0x010a
        /*0532*/ 	.byte	0xff
	.zero		1


	//   ....[65]....
        /*0534*/ 	.word	0x00003c50
        /*0538*/ 	.word	0x00000000
        /*053c*/ 	.word	0x00000000
        /*0540*/ 	.short	0x0101
        /*0542*/ 	.byte	0xff
	.zero		1


	//   ....[66]....
        /*0544*/ 	.word	0x00003d10
        /*0548*/ 	.word	0x000000ff
        /*054c*/ 	.word	0x00000000
        /*0550*/ 	.short	0x010a
        /*0552*/ 	.byte	0x04
	.zero		1


	//   ....[67]....
        /*0554*/ 	.word	0x00003d20
        /*0558*/ 	.word	0x000000ff
        /*055c*/ 	.word	0x000000d0
        /*0560*/ 	.short	0x010a
        /*0562*/ 	.byte	0x2e
	.zero		1


	//   ....[68]....
        /*0564*/ 	.word	0x00003dd0
        /*0568*/ 	.word	0x000000ff
        /*056c*/ 	.word	0x00000000
        /*0570*/ 	.short	0x010a
        /*0572*/ 	.byte	0x07
	.zero		1


	//   ....[69]....
        /*0574*/ 	.word	0x00003f00
        /*0578*/ 	.word	0x000000ff
        /*057c*/ 	.word	0x00000000
        /*0580*/ 	.short	0x010a
        /*0582*/ 	.byte	0x04
	.zero		1


	//   ....[70]....
        /*0584*/ 	.word	0x00004340
        /*0588*/ 	.word	0x000000ff
        /*058c*/ 	.word	0x00000000
        /*0590*/ 	.short	0x010a
        /*0592*/ 	.byte	0x04
	.zero		1


	//   ....[71]....
        /*0594*/ 	.word	0x000043d0
        /*0598*/ 	.word	0x000000ff
        /*059c*/ 	.word	0x00000000
        /*05a0*/ 	.short	0x010a
        /*05a2*/ 	.byte	0x05
	.zero		1


	//   ....[72]....
        /*05a4*/ 	.word	0x00004460
        /*05a8*/ 	.word	0x000000ff
        /*05ac*/ 	.word	0x00000000
        /*05b0*/ 	.short	0x010a
        /*05b2*/ 	.byte	0x05
	.zero		1


	//   ....[73]....
        /*05b4*/ 	.word	0x00004500
        /*05b8*/ 	.word	0x00000000
        /*05bc*/ 	.word	0x00000000
        /*05c0*/ 	.short	0x010a
        /*05c2*/ 	.byte	0xff
	.zero		1


	//   ....[74]....
        /*05c4*/ 	.word	0x00004540
        /*05c8*/ 	.word	0x00000000
        /*05cc*/ 	.word	0x00000000
        /*05d0*/ 	.short	0x010a
        /*05d2*/ 	.byte	0xff
	.zero		1


	//   ....[75]....
        /*05d4*/ 	.word	0x000045b0
        /*05d8*/ 	.word	0x000000ff
        /*05dc*/ 	.word	0x00000000
        /*05e0*/ 	.short	0x0101
        /*05e2*/ 	.byte	0x04
	.zero		1


	//   ....[76]....
        /*05e4*/ 	.word	0x000045f0
        /*05e8*/ 	.word	0x000000ff
        /*05ec*/ 	.word	0x00000110
        /*05f0*/ 	.short	0x010a
        /*05f2*/ 	.byte	0x29
	.zero		1


	//   ....[77]....
        /*05f4*/ 	.word	0x00004640
        /*05f8*/ 	.word	0x000000ff
        /*05fc*/ 	.word	0x00000000
        /*0600*/ 	.short	0x0101
        /*0602*/ 	.byte	0x04
	.zero		1


	//   ....[78]....
        /*0604*/ 	.word	0x00004b20
        /*0608*/ 	.word	0x00000008
        /*060c*/ 	.word	0x00000090
        /*0610*/ 	.short	0x010a
        /*0612*/ 	.byte	0xff
	.zero		1


	//   ....[79]....
        /*0614*/ 	.word	0x00004c90
        /*0618*/ 	.word	0x00000000
        /*061c*/ 	.word	0x00000000
        /*0620*/ 	.short	0x0101
        /*0622*/ 	.byte	0xff
	.zero		1


	//   ....[80]....
        /*0624*/ 	.word	0x00005170
        /*0628*/ 	.word	0x000000ff
        /*062c*/ 	.word	0x00000088
        /*0630*/ 	.short	0x010a
        /*0632*/ 	.byte	0x15
	.zero		1


	//   ....[81]....
        /*0634*/ 	.word	0x00005300
        /*0638*/ 	.word	0x000000ff
        /*063c*/ 	.word	0x00000060
        /*0640*/ 	.short	0x010a
        /*0642*/ 	.byte	0x15
	.zero		1


	//   ....[82]....
        /*0644*/ 	.word	0x000054d0
        /*0648*/ 	.word	0x000000ff
        /*064c*/ 	.word	0x00000040
        /*0650*/ 	.short	0x010b
        /*0652*/ 	.byte	0x15
	.zero		1


	//   ....[83]....
        /*0654*/ 	.word	0x000054f0
        /*0658*/ 	.word	0x000000ff
        /*065c*/ 	.word	0x00000000
        /*0660*/ 	.short	0x0101
        /*0662*/ 	.byte	0x04
	.zero		1


	//   ....[84]....
        /*0664*/ 	.word	0x00005500
        /*0668*/ 	.word	0x000000ff
        /*066c*/ 	.word	0x00000068
        /*0670*/ 	.short	0x010a
        /*0672*/ 	.byte	0x15
	.zero		1


	//   ....[85]....
        /*0674*/ 	.word	0x000056b0
        /*0678*/ 	.word	0x000000ff
        /*067c*/ 	.word	0x00000048
        /*0680*/ 	.short	0x010b
        /*0682*/ 	.byte	0x15
	.zero		1


	//   ....[86]....
        /*0684*/ 	.word	0x000056d0
        /*0688*/ 	.word	0x000000ff
        /*068c*/ 	.word	0x00000000
        /*0690*/ 	.short	0x0101
        /*0692*/ 	.byte	0x04
	.zero		1


	//   ....[87]....
        /*0694*/ 	.word	0x000056e0
        /*0698*/ 	.word	0x000000ff
        /*069c*/ 	.word	0x00000070
        /*06a0*/ 	.short	0x010a
        /*06a2*/ 	.byte	0x15
	.zero		1


	//   ....[88]....
        /*06a4*/ 	.word	0x000058b0
        /*06a8*/ 	.word	0x000000ff
        /*06ac*/ 	.word	0x00000050
        /*06b0*/ 	.short	0x010b
        /*06b2*/ 	.byte	0x15
	.zero		1


	//   ....[89]....
        /*06b4*/ 	.word	0x000058d0
        /*06b8*/ 	.word	0x000000ff
        /*06bc*/ 	.word	0x00000000
        /*06c0*/ 	.short	0x0101
        /*06c2*/ 	.byte	0x04
	.zero		1


	//   ....[90]....
        /*06c4*/ 	.word	0x000058e0
        /*06c8*/ 	.word	0x000000ff
        /*06cc*/ 	.word	0x00000078
        /*06d0*/ 	.short	0x010a
        /*06d2*/ 	.byte	0x15
	.zero		1


	//   ....[91]....
        /*06d4*/ 	.word	0x00005b30
        /*06d8*/ 	.word	0x000000ff
        /*06dc*/ 	.word	0x00000058
        /*06e0*/ 	.short	0x010b
        /*06e2*/ 	.byte	0x15
	.zero		1


	//   ....[92]....
        /*06e4*/ 	.word	0x00005b40
        /*06e8*/ 	.word	0x000000ff
        /*06ec*/ 	.word	0x00000000
        /*06f0*/ 	.short	0x0101
        /*06f2*/ 	.byte	0x27
	.zero		1


	//   ....[93]....
        /*06f4*/ 	.word	0x00005b70
        /*06f8*/ 	.word	0x000000ff
        /*06fc*/ 	.word	0x00000060
        /*0700*/ 	.short	0x010a
        /*0702*/ 	.byte	0x15
	.zero		1


	//   ....[94]....
        /*0704*/ 	.word	0x00005b90
        /*0708*/ 	.word	0x000000ff
        /*070c*/ 	.word	0x00000068
        /*0710*/ 	.short	0x010a
        /*0712*/ 	.byte	0x15
	.zero		1


	//   ....[95]....
        /*0714*/ 	.word	0x00005bb0
        /*0718*/ 	.word	0x000000ff
        /*071c*/ 	.word	0x00000070
        /*0720*/ 	.short	0x010a
        /*0722*/ 	.byte	0x15
	.zero		1


	//   ....[96]....
        /*0724*/ 	.word	0x00005bf0
        /*0728*/ 	.word	0x00000000
        /*072c*/ 	.word	0x00000078
        /*0730*/ 	.short	0x010a
        /*0732*/ 	.byte	0xff
	.zero		1


	//   ....[97]....
        /*0734*/ 	.word	0x00005f50
        /*0738*/ 	.word	0x00000003
        /*073c*/ 	.word	0x00000090
        /*0740*/ 	.short	0x010a
        /*0742*/ 	.byte	0xff
	.zero		1


	//   ....[98]....
        /*0744*/ 	.word	0x000060d0
        /*0748*/ 	.word	0x00000000
        /*074c*/ 	.word	0x00000000
        /*0750*/ 	.short	0x0101
        /*0752*/ 	.byte	0xff
	.zero		1


	//   ....[99]....
        /*0754*/ 	.word	0x00006c40
        /*0758*/ 	.word	0x000000ff
        /*075c*/ 	.word	0x00000040
        /*0760*/ 	.short	0x010a
        /*0762*/ 	.byte	0x2b
	.zero		1


	//   ....[100]....
        /*0764*/ 	.word	0x00006c80
        /*0768*/ 	.word	0x00000063
        /*076c*/ 	.word	0x000000b0
        /*0770*/ 	.short	0x010a
        /*0772*/ 	.byte	0xff
	.zero		1


	//   ....[101]....
        /*0774*/ 	.word	0x00006d70
        /*0778*/ 	.word	0x000000ff
        /*077c*/ 	.word	0x00000040
        /*0780*/ 	.short	0x010a
        /*0782*/ 	.byte	0x2b
	.zero		1


	//   ....[102]....
        /*0784*/ 	.word	0x00006e60
        /*0788*/ 	.word	0x00000063
        /*078c*/ 	.word	0x000000b0
        /*0790*/ 	.short	0x010a
        /*0792*/ 	.byte	0xff
	.zero		1


	//   ....[103]....
        /*0794*/ 	.word	0x00007980
        /*0798*/ 	.word	0x00000000
        /*079c*/ 	.word	0x00000000
        /*07a0*/ 	.short	0x0101
        /*07a2*/ 	.byte	0xff
	.zero		1


	//   ....[104]....
        /*07a4*/ 	.word	0x00007990
        /*07a8*/ 	.word	0x00000003
        /*07ac*/ 	.word	0x00000040
        /*07b0*/ 	.short	0x010a
        /*07b2*/ 	.byte	0xff
	.zero		1


	//   ....[105]....
        /*07b4*/ 	.word	0x00007a70
        /*07b8*/ 	.word	0x00000003
        /*07bc*/ 	.word	0x00000040
        /*07c0*/ 	.short	0x010a
        /*07c2*/ 	.byte	0xff
	.zero		1


	//   ....[106]....
        /*07c4*/ 	.word	0x00008630
        /*07c8*/ 	.word	0x0000003d
        /*07cc*/ 	.word	0x00000000
        /*07d0*/ 	.short	0x0101
        /*07d2*/ 	.byte	0xff
	.zero		1


	//   ....[107]....
        /*07d4*/ 	.word	0x00008650
        /*07d8*/ 	.word	0x0000003e
        /*07dc*/ 	.word	0x00000040
        /*07e0*/ 	.short	0x010a
        /*07e2*/ 	.byte	0xff
	.zero		1


	//   ....[108]....
        /*07e4*/ 	.word	0x00008720
        /*07e8*/ 	.word	0x0000003e
        /*07ec*/ 	.word	0x00000040
        /*07f0*/ 	.short	0x010a
        /*07f2*/ 	.byte	0xff
	.zero		1


	//   ....[109]....
        /*07f4*/ 	.word	0x000092e0
        /*07f8*/ 	.word	0x0000003d
        /*07fc*/ 	.word	0x00000000
        /*0800*/ 	.short	0x0101
        /*0802*/ 	.byte	0xff
	.zero		1


	//   ....[110]....
        /*0804*/ 	.word	0x00009300
        /*0808*/ 	.word	0x0000003e
        /*080c*/ 	.word	0x00000040
        /*0810*/ 	.short	0x010a
        /*0812*/ 	.byte	0xff
	.zero		1


	//   ....[111]....
        /*0814*/ 	.word	0x000093d0
        /*0818*/ 	.word	0x0000003e
        /*081c*/ 	.word	0x00000040
        /*0820*/ 	.short	0x010a
        /*0822*/ 	.byte	0xff
	.zero		1


	//   ....[112]....
        /*0824*/ 	.word	0x000097c0
        /*0828*/ 	.word	0x00000063
        /*082c*/ 	.word	0x00000000
        /*0830*/ 	.short	0x0101
        /*0832*/ 	.byte	0xff
	.zero		1


	//   ....[113]....
        /*0834*/ 	.word	0x00009fe0
        /*0838*/ 	.word	0x00000002
        /*083c*/ 	.word	0x00000000
        /*0840*/ 	.short	0x0101
        /*0842*/ 	.byte	0xff
	.zero		1


	//   ....[114]....
        /*0844*/ 	.word	0x0000a270
        /*0848*/ 	.word	0x000000ff
        /*084c*/ 	.word	0x00000000
        /*0850*/ 	.short	0x0101
        /*0852*/ 	.byte	0x04
	.zero		1


	//   ....[115]....
        /*0854*/ 	.word	0x0000a290
        /*0858*/ 	.word	0x00000003
        /*085c*/ 	.word	0x00000100
        /*0860*/ 	.short	0x010a
        /*0862*/ 	.byte	0xff
	.zero		1


	//   ....[116]....
        /*0864*/ 	.word	0x0000a2f0
        /*0868*/ 	.word	0x00000000
        /*086c*/ 	.word	0x00000020
        /*0870*/ 	.short	0x010a
        /*0872*/ 	.byte	0xff
	.zero		1


	//   ....[117]....
        /*0874*/ 	.word	0x0000a350
        /*0878*/ 	.word	0x00000000
        /*087c*/ 	.word	0x00000020
        /*0880*/ 	.short	0x010a
        /*0882*/ 	.byte	0xff
	.zero		1


	//   ....[118]....
        /*0884*/ 	.word	0x0000a3a0
        /*0888*/ 	.word	0x00000003
        /*088c*/ 	.word	0x00000090
        /*0890*/ 	.short	0x010a
        /*0892*/ 	.byte	0xff
	.zero		1


	//   ....[119]....
        /*0894*/ 	.word	0x0000a400
        /*0898*/ 	.word	0x00000000
        /*089c*/ 	.word	0x00000000
        /*08a0*/ 	.short	0x010a
        /*08a2*/ 	.byte	0xff
	.zero		1


	//   ....[120]....
        /*08a4*/ 	.word	0x0000a460
        /*08a8*/ 	.word	0x00000000
        /*08ac*/ 	.word	0x00000000
        /*08b0*/ 	.short	0x010a
        /*08b2*/ 	.byte	0xff
	.zero		1


	//   ....[121]....
        /*08b4*/ 	.word	0x0000a4c0
        /*08b8*/ 	.word	0x00000000
        /*08bc*/ 	.word	0x00000000
        /*08c0*/ 	.short	0x010a
        /*08c2*/ 	.byte	0xff
	.zero		1


	//   ....[122]....
        /*08c4*/ 	.word	0x0000a510
        /*08c8*/ 	.word	0x00000002
        /*08cc*/ 	.word	0x000000f0
        /*08d0*/ 	.short	0x010a
        /*08d2*/ 	.byte	0xff
	.zero		1


	//   ....[123]....
        /*08d4*/ 	.word	0x0000a570
        /*08d8*/ 	.word	0x00000002
        /*08dc*/ 	.word	0x000000a0
        /*08e0*/ 	.short	0x010a
        /*08e2*/ 	.byte	0xff
	.zero		1


	//   ....[124]....
        /*08e4*/ 	.word	0x0000a5c0
        /*08e8*/ 	.word	0x00000002
        /*08ec*/ 	.word	0x00000090
        /*08f0*/ 	.short	0x010a
        /*08f2*/ 	.byte	0xff
	.zero		1


	//   ....[125]....
        /*08f4*/ 	.word	0x0000a620
        /*08f8*/ 	.word	0x00000000
        /*08fc*/ 	.word	0x000000a0
        /*0900*/ 	.short	0x010a
        /*0902*/ 	.byte	0xff
	.zero		1


	//   ....[126]....
        /*0904*/ 	.word	0x0000a680
        /*0908*/ 	.word	0x00000000
        /*090c*/ 	.word	0x00000008
        /*0910*/ 	.short	0x010a
        /*0912*/ 	.byte	0xff
	.zero		1


	//   ....[127]....
        /*0914*/ 	.word	0x0000a770
        /*0918*/ 	.word	0x00000000
        /*091c*/ 	.word	0x00000008
        /*0920*/ 	.short	0x010a
        /*0922*/ 	.byte	0xff
	.zero		1


	//   ....[128]....
        /*0924*/ 	.word	0x0000a7c0
        /*0928*/ 	.word	0x00000000
        /*092c*/ 	.word	0x00000090
        /*0930*/ 	.short	0x010a
        /*0932*/ 	.byte	0xff
	.zero		1


	//   ....[129]....
        /*0934*/ 	.word	0x0000a820
        /*0938*/ 	.word	0x00000000
        /*093c*/ 	.word	0x000000d0
        /*0940*/ 	.short	0x010a
        /*0942*/ 	.byte	0xff
	.zero		1


	//   ....[130]....
        /*0944*/ 	.word	0x0000a880
        /*0948*/ 	.word	0x00000000
        /*094c*/ 	.word	0x00000000
        /*0950*/ 	.short	0x010a
        /*0952*/ 	.byte	0xff
	.zero		1


	//   ....[131]....
        /*0954*/ 	.word	0x0000a8e0
        /*0958*/ 	.word	0x00000000
        /*095c*/ 	.word	0x00000000
        /*0960*/ 	.short	0x010a
        /*0962*/ 	.byte	0xff
	.zero		1


	//   ....[132]....
        /*0964*/ 	.word	0x0000a940
        /*0968*/ 	.word	0x00000000
        /*096c*/ 	.word	0x00000000
        /*0970*/ 	.short	0x010a
        /*0972*/ 	.byte	0xff
	.zero		1


	//   ....[133]....
        /*0974*/ 	.word	0x0000a9a0
        /*0978*/ 	.word	0x00000000
        /*097c*/ 	.word	0x00000000
        /*0980*/ 	.short	0x010a
        /*0982*/ 	.byte	0xff
	.zero		1


	//   ....[134]....
        /*0984*/ 	.word	0x0000aa00
        /*0988*/ 	.word	0x00000000
        /*098c*/ 	.word	0x00000110
        /*0990*/ 	.short	0x010a
        /*0992*/ 	.byte	0xff
	.zero		1


	//   ....[135]....
        /*0994*/ 	.word	0x0000aa50
        /*0998*/ 	.word	0x00000008
        /*099c*/ 	.word	0x00000090
        /*09a0*/ 	.short	0x010a
        /*09a2*/ 	.byte	0xff
	.zero		1


	//   ....[136]....
        /*09a4*/ 	.word	0x0000aab0
        /*09a8*/ 	.word	0x00000000
        /*09ac*/ 	.word	0x00000088
        /*09b0*/ 	.short	0x010a
        /*09b2*/ 	.byte	0xff
	.zero		1


	//   ....[137]....
        /*09b4*/ 	.word	0x0000ab10
        /*09b8*/ 	.word	0x00000005
        /*09bc*/ 	.word	0x00000060
        /*09c0*/ 	.short	0x010a
        /*09c2*/ 	.byte	0xff
	.zero		1


	//   ....[138]....
        /*09c4*/ 	.word	0x0000ab70
        /*09c8*/ 	.word	0x00000005
        /*09cc*/ 	.word	0x00000068
        /*09d0*/ 	.short	0x010a
        /*09d2*/ 	.byte	0xff
	.zero		1


	//   ....[139]....
        /*09d4*/ 	.word	0x0000abd0
        /*09d8*/ 	.word	0x00000005
        /*09dc*/ 	.word	0x00000070
        /*09e0*/ 	.short	0x010a
        /*09e2*/ 	.byte	0xff
	.zero		1


	//   ....[140]....
        /*09e4*/ 	.word	0x0000ac30
        /*09e8*/ 	.word	0x00000005
        /*09ec*/ 	.word	0x00000078
        /*09f0*/ 	.short	0x010a
        /*09f2*/ 	.byte	0xff
	.zero		1


	//   ....[141]....
        /*09f4*/ 	.word	0x0000ac90
        /*09f8*/ 	.word	0x00000000
        /*09fc*/ 	.word	0x00000060
        /*0a00*/ 	.short	0x010a
        /*0a02*/ 	.byte	0xff
	.zero		1


	//   ....[142]....
        /*0a04*/ 	.word	0x0000acf0
        /*0a08*/ 	.word	0x00000000
        /*0a0c*/ 	.word	0x00000068
        /*0a10*/ 	.short	0x010a
        /*0a12*/ 	.byte	0xff
	.zero		1


	//   ....[143]....
        /*0a14*/ 	.word	0x0000ad50
        /*0a18*/ 	.word	0x00000000
        /*0a1c*/ 	.word	0x00000070
        /*0a20*/ 	.short	0x010a
        /*0a22*/ 	.byte	0xff
	.zero		1


	//   ....[144]....
        /*0a24*/ 	.word	0x0000ada0
        /*0a28*/ 	.word	0x00000003
        /*0a2c*/ 	.word	0x00000090
        /*0a30*/ 	.short	0x010a
        /*0a32*/ 	.byte	0xff
	.zero		1


	//   ....[145]....
        /*0a34*/ 	.word	0x0000ae00
        /*0a38*/ 	.word	0x00000002
        /*0a3c*/ 	.word	0x00000040
        /*0a40*/ 	.short	0x010a
        /*0a42*/ 	.byte	0xff
	.zero		1


	//   ....[146]....
        /*0a44*/ 	.word	0x0000ae50
        /*0a48*/ 	.word	0x00000063
        /*0a4c*/ 	.word	0x000000b0
        /*0a50*/ 	.short	0x010a
        /*0a52*/ 	.byte	0xff
	.zero		1


	//   ....[147]....
        /*0a54*/ 	.word	0x0000aea0
        /*0a58*/ 	.word	0x00000003
        /*0a5c*/ 	.word	0x00000040
        /*0a60*/ 	.short	0x010a
        /*0a62*/ 	.byte	0xff
	.zero		1


	//   ....[148]....
        /*0a64*/ 	.word	0x0000aef0
        /*0a68*/ 	.word	0x0000003e
        /*0a6c*/ 	.word	0x00000040
        /*0a70*/ 	.short	0x010a
        /*0a72*/ 	.byte	0xff
	.zero		1


	//   ....[149]....
        /*0a74*/ 	.word	0x0000af40
        /*0a78*/ 	.word	0x0000003e
        /*0a7c*/ 	.word	0x00000040
        /*0a80*/ 	.short	0x010a
        /*0a82*/ 	.byte	0xff
	.zero		1


	//----- nvinfo : EIATTR_NUM_MBARRIERS
	.align		4
.L_47:
        /*0a84*/ 	.byte	0x03, 0x38
        /*0a86*/ 	.short	0x0023


	//----- nvinfo : EIATTR_EXIT_INSTR_OFFSETS
	.align		4
        /*0a88*/ 	.byte	0x04, 0x1c
        /*0a8a*/ 	.short	(.L_49 - .L_48)


	//   ....[0]....
.L_48:
        /*0a8c*/ 	.word	0x00002de0


	//   ....[1]....
        /*0a90*/ 	.word	0x000032d0


	//   ....[2]....
        /*0a94*/ 	.word	0x00003330


	//   ....[3]....
        /*0a98*/ 	.word	0x00004870


	//   ....[4]....
        /*0a9c*/ 	.word	0x00005c20


	//   ....[5]....
        /*0aa0*/ 	.word	0x00005c60


	//   ....[6]....
        /*0aa4*/ 	.word	0x0000a160


	//   ....[7]....
        /*0aa8*/ 	.word	0x0000a1e0


	//   ....[8]....
        /*0aac*/ 	.word	0x0000a210


	//   ....[9]....
        /*0ab0*/ 	.word	0x0000a280


	//----- nvinfo : EIATTR_MAX_THREADS
	.align		4
.L_49:
        /*0ab4*/ 	.byte	0x04, 0x05
        /*0ab6*/ 	.short	(.L_51 - .L_50)
.L_50:
        /*0ab8*/ 	.word	0x00000100
        /*0abc*/ 	.word	0x00000001
        /*0ac0*/ 	.word	0x00000001


	//----- nvinfo : EIATTR_CRS_STACK_SIZE
	.align		4
.L_51:
        /*0ac4*/ 	.byte	0x04, 0x1e
        /*0ac6*/ 	.short	(.L_53 - .L_52)
.L_52:
        /*0ac8*/ 	.word	0x00000000


	//----- nvinfo : EIATTR_CBANK_PARAM_SIZE
	.align		4
.L_53:
        /*0acc*/ 	.byte	0x03, 0x19
        /*0ace*/ 	.short	0x0800


	//----- nvinfo : EIATTR_PARAM_CBANK
	.align		4
        /*0ad0*/ 	.byte	0x04, 0x0a
        /*0ad2*/ 	.short	(.L_55 - .L_54)
	.align		4
.L_54:
        /*0ad4*/ 	.word	index@(.nv.constant0._ZN7cutlass13device_kernelINS_4gemm6kernel13GemmUniversalIN4cute5tupleIJiiiiEEENS1_10collective13CollectiveMmaINS1_35MainloopSm100TmaUmmaWarpSpecializedILi4ELi2ELi4ENS5_IJNS4_1CILi8EEENSA_ILi1EEESC_EEEEENS5_IJNSA_ILi128EEENSA_ILi256EEESF_EEENS_10bfloat16_tENS5_IJlSC_lEEESI_SJ_NS4_8TiledMMAINS4_8MMA_AtomIJNS4_26SM100_MMA_F16BF16_2x1SM_SSISI_SI_fLi128ELi256ELNS4_4UMMA5MajorE0ELSO_0ELNSN_7ScaleInE0ELSP_0EEEEEENS4_6LayoutINS5_IJSC_SC_SC_EEENS5_IJNSA_ILi0EEESU_SU_EEEEENS5_IJNS4_10UnderscoreESX_SX_EEEEENS4_18SM100_TMA_2SM_LOADENS4_14ComposedLayoutINS4_7SwizzleILi3ELi4ELi3EEENS4_18smem_ptr_flag_bitsILi16EEENSS_INS5_IJSB_NSA_ILi64EEEEEENS5_IJS16_SC_EEEEEEEvNS4_8identityENS4_28SM100_TMA_2SM_LOAD_MULTICASTES1A_vS1B_EENS_8epilogue10collective18CollectiveEpilogueINS1E_23Sm100TmaWarpSpecializedILi4ELi2ELi32ELb1ELb0EEEJNS5_IJS16_SG_SF_EEENS5_IJNSS_IS16_SC_EENSS_INS5_IJNSA_ILi32EEENSA_ILi2EEEEEENS5_IJSC_SF_EEEEEEEESI_SJ_SI_SJ_NS1E_6fusion15FusionCallbacksIS1I_NS1R_17LinearCombinationISI_fSI_fLNS_15FloatRoundStyleE2EEES1J_S1Q_JEEENS4_5SM1004TMEM4LOAD26SM100_TMEM_LOAD_32dp32b32xENS4_13SM90_TMA_LOADENS11_INS12_ILi2ELi4ELi3EEES15_NSS_INS5_IJSB_S1L_EEENS5_IJS1L_SC_EEEEEEENS4_39AutoVectorizingCopyWithAssumedAlignmentILi128EEENS4_14SM90_TMA_STOREES26_S28_S28_EEEvvEEEEvNT_6ParamsE)
        /*0ad8*/ 	.short	0x0380
        /*0ada*/ 	.short	0x0800


	//----- nvinfo : EIATTR_SW_WAR
	.align		4
.L_55:
        /*0adc*/ 	.byte	0x04, 0x36
        /*0ade*/ 	.short	(.L_57 - .L_56)
.L_56:
        /*0ae0*/ 	.word	0x00000008
.L_57:


//--------------------- .nv.callgraph             --------------------------
	.section	.nv.callgraph,"",@"SHT_CUDA_CALLGRAPH"
	.align	4
	.sectionentsize	8
	.align		4
        /*0000*/ 	.word	0x00000000
	.align		4
        /*0004*/ 	.word	0xffffffff
	.align		4
        /*0008*/ 	.word	index@(_ZN7cutlass13device_kernelINS_4gemm6kernel13GemmUniversalIN4cute5tupleIJiiiiEEENS1_10collective13CollectiveMmaINS1_35MainloopSm100TmaUmmaWarpSpecializedILi4ELi2ELi4ENS5_IJNS4_1CILi8EEENSA_ILi1EEESC_EEEEENS5_IJNSA_ILi128EEENSA_ILi256EEESF_EEENS_10bfloat16_tENS5_IJlSC_lEEESI_SJ_NS4_8TiledMMAINS4_8MMA_AtomIJNS4_26SM100_MMA_F16BF16_2x1SM_SSISI_SI_fLi128ELi256ELNS4_4UMMA5MajorE0ELSO_0ELNSN_7ScaleInE0ELSP_0EEEEEENS4_6LayoutINS5_IJSC_SC_SC_EEENS5_IJNSA_ILi0EEESU_SU_EEEEENS5_IJNS4_10UnderscoreESX_SX_EEEEENS4_18SM100_TMA_2SM_LOADENS4_14ComposedLayoutINS4_7SwizzleILi3ELi4ELi3EEENS4_18smem_ptr_flag_bitsILi16EEENSS_INS5_IJSB_NSA_ILi64EEEEEENS5_IJS16_SC_EEEEEEEvNS4_8identityENS4_28SM100_TMA_2SM_LOAD_MULTICASTES1A_vS1B_EENS_8epilogue10collective18CollectiveEpilogueINS1E_23Sm100TmaWarpSpecializedILi4ELi2ELi32ELb1ELb0EEEJNS5_IJS16_SG_SF_EEENS5_IJNSS_IS16_SC_EENSS_INS5_IJNSA_ILi32EEENSA_ILi2EEEEEENS5_IJSC_SF_EEEEEEEESI_SJ_SI_SJ_NS1E_6fusion15FusionCallbacksIS1I_NS1R_17LinearCombinationISI_fSI_fLNS_15FloatRoundStyleE2EEES1J_S1Q_JEEENS4_5SM1004TMEM4LOAD26SM100_TMEM_LOAD_32dp32b32xENS4_13SM90_TMA_LOADENS11_INS12_ILi2ELi4ELi3EEES15_NSS_INS5_IJSB_S1L_EEENS5_IJS1L_SC_EEEEEEENS4_39AutoVectorizingCopyWithAssumedAlignmentILi128EEENS4_14SM90_TMA_STOREES26_S28_S28_EEEvvEEEEvNT_6ParamsE)
	.align		4
        /*000c*/ 	.word	index@(__assertfail)
	.align		4
        /*0010*/ 	.word	0x00000000
	.align		4
        /*0014*/ 	.word	0xfffffffe
	.align		4
        /*0018*/ 	.word	0x00000000
	.align		4
        /*001c*/ 	.word	0xfffffffd
	.align		4
        /*0020*/ 	.word	0x00000000
	.align		4
        /*0024*/ 	.word	0xfffffffc


//--------------------- .nv.constant4             --------------------------
	.section	.nv.constant4,"a",@progbits
	.align	8
	.align		8
.nv.constant4:
        /*0000*/ 	.dword	__assertfail
	.align		8
        /*0008*/ 	.dword	__unnamed_1
	.align		8
        /*0010*/ 	.dword	__unnamed_2
	.align		8
        /*0018*/ 	.dword	_ZN40_INTERNAL_91f4bd35_4_k_cu_6a00cda4_298884cuda3std3__45__cpo5beginE
	.align		8
        /*0020*/ 	.dword	_ZN40_INTERNAL_91f4bd35_4_k_cu_6a00cda4_298884cuda3std3__45__cpo3endE
	.align		8
        /*0028*/ 	.dword	_ZN40_INTERNAL_91f4bd35_4_k_cu_6a00cda4_298884cuda3std3__45__cpo6cbeginE
	.align		8
        /*0030*/ 	.dword	_ZN40_INTERNAL_91f4bd35_4_k_cu_6a00cda4_298884cuda3std3__45__cpo4cendE
	.align		8
        /*0038*/ 	.dword	_ZN40_INTERNAL_91f4bd35_4_k_cu_6a00cda4_298884cuda3std3__442_GLOBAL__N__91f4bd35_4_k_cu_6a00cda4_298886ignoreE
	.align		8
        /*0040*/ 	.dword	_ZN40_INTERNAL_91f4bd35_4_k_cu_6a00cda4_298884cuda3std3__419piecewise_constructE
	.align		8
        /*0048*/ 	.dword	_ZN40_INTERNAL_91f4bd35_4_k_cu_6a00cda4_298884cuda3std3__48in_placeE
	.align		8
        /*0050*/ 	.dword	_ZN40_INTERNAL_91f4bd35_4_k_cu_6a00cda4_298884cuda3std6ranges3__45__cpo4swapE
	.align		8
        /*0058*/ 	.dword	_ZN40_INTERNAL_91f4bd35_4_k_cu_6a00cda4_298884cuda3std6ranges3__45__cpo9iter_moveE
	.align		8
        /*0060*/ 	.dword	_ZN40_INTERNAL_91f4bd35_4_k_cu_6a00cda4_298884cute7productE
	.align		8
        /*0068*/ 	.dword	_ZN40_INTERNAL_91f4bd35_4_k_cu_6a00cda4_298884cute1_E
	.align		8
        /*0070*/ 	.dword	$str$25
	.align		8
        /*0078*/ 	.dword	$str$26
	.align		8
        /*0080*/ 	.dword	$str$27
	.align		8
        /*0088*/ 	.dword	$str$28


//--------------------- .text._ZN7cutlass13device_kernelINS_4gemm6kernel13GemmUniversalIN4cute5tupleIJiiiiEEENS1_10collective13CollectiveMmaINS1_35MainloopSm100TmaUmmaWarpSpecializedILi4ELi2ELi4ENS5_IJNS4_1CILi8EEENSA_ILi1EEESC_EEEEENS5_IJNSA_ILi128EEENSA_ILi256EEESF_EEENS_10bfloat16_tENS5_IJlSC_lEEESI_SJ_NS4_8TiledMMAINS4_8MMA_AtomIJNS4_26SM100_MMA_F16BF16_2x1SM_SSISI_SI_fLi128ELi256ELNS4_4UMMA5MajorE0ELSO_0ELNSN_7ScaleInE0ELSP_0EEEEEENS4_6LayoutINS5_IJSC_SC_SC_EEENS5_IJNSA_ILi0EEESU_SU_EEEEENS5_IJNS4_10UnderscoreESX_SX_EEEEENS4_18SM100_TMA_2SM_LOADENS4_14ComposedLayoutINS4_7SwizzleILi3ELi4ELi3EEENS4_18smem_ptr_flag_bitsILi16EEENSS_INS5_IJSB_NSA_ILi64EEEEEENS5_IJS16_SC_EEEEEEEvNS4_8identityENS4_28SM100_TMA_2SM_LOAD_MULTICASTES1A_vS1B_EENS_8epilogue10collective18CollectiveEpilogueINS1E_23Sm100TmaWarpSpecializedILi4ELi2ELi32ELb1ELb0EEEJNS5_IJS16_SG_SF_EEENS5_IJNSS_IS16_SC_EENSS_INS5_IJNSA_ILi32EEENSA_ILi2EEEEEENS5_IJSC_SF_EEEEEEEESI_SJ_SI_SJ_NS1E_6fusion15FusionCallbacksIS1I_NS1R_17LinearCombinationISI_fSI_fLNS_15FloatRoundStyleE2EEES1J_S1Q_JEEENS4_5SM1004TMEM4LOAD26SM100_TMEM_LOAD_32dp32b32xENS4_13SM90_TMA_LOADENS11_INS12_ILi2ELi4ELi3EEES15_NSS_INS5_IJSB_S1L_EEENS5_IJS1L_SC_EEEEEEENS4_39AutoVectorizingCopyWithAssumedAlignmentILi128EEENS4_14SM90_TMA_STOREES26_S28_S28_EEEvvEEEEvNT_6ParamsE --------------------------
	.section	.text._ZN7cutlass13device_kernelINS_4gemm6kernel13GemmUniversalIN4cute5tupleIJiiiiEEENS1_10collective13CollectiveMmaINS1_35MainloopSm100TmaUmmaWarpSpecializedILi4ELi2ELi4ENS5_IJNS4_1CILi8EEENSA_ILi1EEESC_EEEEENS5_IJNSA_ILi128EEENSA_ILi256EEESF_EEENS_10bfloat16_tENS5_IJlSC_lEEESI_SJ_NS4_8TiledMMAINS4_8MMA_AtomIJNS4_26SM100_MMA_F16BF16_2x1SM_SSISI_SI_fLi128ELi256ELNS4_4UMMA5MajorE0ELSO_0ELNSN_7ScaleInE0ELSP_0EEEEEENS4_6LayoutINS5_IJSC_SC_SC_EEENS5_IJNSA_ILi0EEESU_SU_EEEEENS5_IJNS4_10UnderscoreESX_SX_EEEEENS4_18SM100_TMA_2SM_LOADENS4_14ComposedLayoutINS4_7SwizzleILi3ELi4ELi3EEENS4_18smem_ptr_flag_bitsILi16EEENSS_INS5_IJSB_NSA_ILi64EEEEEENS5_IJS16_SC_EEEEEEEvNS4_8identityENS4_28SM100_TMA_2SM_LOAD_MULTICASTES1A_vS1B_EENS_8epilogue10collective18CollectiveEpilogueINS1E_23Sm100TmaWarpSpecializedILi4ELi2ELi32ELb1ELb0EEEJNS5_IJS16_SG_SF_EEENS5_IJNSS_IS16_SC_EENSS_INS5_IJNSA_ILi32EEENSA_ILi2EEEEEENS5_IJSC_SF_EEEEEEEESI_SJ_SI_SJ_NS1E_6fusion15FusionCallbacksIS1I_NS1R_17LinearCombinationISI_fSI_fLNS_15FloatRoundStyleE2EEES1J_S1Q_JEEENS4_5SM1004TMEM4LOAD26SM100_TMEM_LOAD_32dp32b32xENS4_13SM90_TMA_LOADENS11_INS12_ILi2ELi4ELi3EEES15_NSS_INS5_IJSB_S1L_EEENS5_IJS1L_SC_EEEEEEENS4_39AutoVectorizingCopyWithAssumedAlignmentILi128EEENS4_14SM90_TMA_STOREES26_S28_S28_EEEvvEEEEvNT_6ParamsE,"ax",@progbits
	.align	128
.text._ZN7cutlass13device_kernelINS_4gemm6kernel13GemmUniversalIN4cute5tupleIJiiiiEEENS1_10collective13CollectiveMmaINS1_35MainloopSm100TmaUmmaWarpSpecializedILi4ELi2ELi4ENS5_IJNS4_1CILi8EEENSA_ILi1EEESC_EEEEENS5_IJNSA_ILi128EEENSA_ILi256EEESF_EEENS_10bfloat16_tENS5_IJlSC_lEEESI_SJ_NS4_8TiledMMAINS4_8MMA_AtomIJNS4_26SM100_MMA_F16BF16_2x1SM_SSISI_SI_fLi128ELi256ELNS4_4UMMA5MajorE0ELSO_0ELNSN_7ScaleInE0ELSP_0EEEEEENS4_6LayoutINS5_IJSC_SC_SC_EEENS5_IJNSA_ILi0EEESU_SU_EEEEENS5_IJNS4_10UnderscoreESX_SX_EEEEENS4_18SM100_TMA_2SM_LOADENS4_14ComposedLayoutINS4_7SwizzleILi3ELi4ELi3EEENS4_18smem_ptr_flag_bitsILi16EEENSS_INS5_IJSB_NSA_ILi64EEEEEENS5_IJS16_SC_EEEEEEEvNS4_8identityENS4_28SM100_TMA_2SM_LOAD_MULTICASTES1A_vS1B_EENS_8epilogue10collective18CollectiveEpilogueINS1E_23Sm100TmaWarpSpecializedILi4ELi2ELi32ELb1ELb0EEEJNS5_IJS16_SG_SF_EEENS5_IJNSS_IS16_SC_EENSS_INS5_IJNSA_ILi32EEENSA_ILi2EEEEEENS5_IJSC_SF_EEEEEEEESI_SJ_SI_SJ_NS1E_6fusion15FusionCallbacksIS1I_NS1R_17LinearCombinationISI_fSI_fLNS_15FloatRoundStyleE2EEES1J_S1Q_JEEENS4_5SM1004TMEM4LOAD26SM100_TMEM_LOAD_32dp32b32xENS4_13SM90_TMA_LOADENS11_INS12_ILi2ELi4ELi3EEES15_NSS_INS5_IJSB_S1L_EEENS5_IJS1L_SC_EEEEEEENS4_39AutoVectorizingCopyWithAssumedAlignmentILi128EEENS4_14SM90_TMA_STOREES26_S28_S28_EEEvvEEEEvNT_6ParamsE:
        .type           _ZN7cutlass13device_kernelINS_4gemm6kernel13GemmUniversalIN4cute5tupleIJiiiiEEENS1_10collective13CollectiveMmaINS1_35MainloopSm100TmaUmmaWarpSpecializedILi4ELi2ELi4ENS5_IJNS4_1CILi8EEENSA_ILi1EEESC_EEEEENS5_IJNSA_ILi128EEENSA_ILi256EEESF_EEENS_10bfloat16_tENS5_IJlSC_lEEESI_SJ_NS4_8TiledMMAINS4_8MMA_AtomIJNS4_26SM100_MMA_F16BF16_2x1SM_SSISI_SI_fLi128ELi256ELNS4_4UMMA5MajorE0ELSO_0ELNSN_7ScaleInE0ELSP_0EEEEEENS4_6LayoutINS5_IJSC_SC_SC_EEENS5_IJNSA_ILi0EEESU_SU_EEEEENS5_IJNS4_10UnderscoreESX_SX_EEEEENS4_18SM100_TMA_2SM_LOADENS4_14ComposedLayoutINS4_7SwizzleILi3ELi4ELi3EEENS4_18smem_ptr_flag_bitsILi16EEENSS_INS5_IJSB_NSA_ILi64EEEEEENS5_IJS16_SC_EEEEEEEvNS4_8identityENS4_28SM100_TMA_2SM_LOAD_MULTICASTES1A_vS1B_EENS_8epilogue10collective18CollectiveEpilogueINS1E_23Sm100TmaWarpSpecializedILi4ELi2ELi32ELb1ELb0EEEJNS5_IJS16_SG_SF_EEENS5_IJNSS_IS16_SC_EENSS_INS5_IJNSA_ILi32EEENSA_ILi2EEEEEENS5_IJSC_SF_EEEEEEEESI_SJ_SI_SJ_NS1E_6fusion15FusionCallbacksIS1I_NS1R_17LinearCombinationISI_fSI_fLNS_15FloatRoundStyleE2EEES1J_S1Q_JEEENS4_5SM1004TMEM4LOAD26SM100_TMEM_LOAD_32dp32b32xENS4_13SM90_TMA_LOADENS11_INS12_ILi2ELi4ELi3EEES15_NSS_INS5_IJSB_S1L_EEENS5_IJS1L_SC_EEEEEEENS4_39AutoVectorizingCopyWithAssumedAlignmentILi128EEENS4_14SM90_TMA_STOREES26_S28_S28_EEEvvEEEEvNT_6ParamsE,@function
        .size           _ZN7cutlass13device_kernelINS_4gemm6kernel13GemmUniversalIN4cute5tupleIJiiiiEEENS1_10collective13CollectiveMmaINS1_35MainloopSm100TmaUmmaWarpSpecializedILi4ELi2ELi4ENS5_IJNS4_1CILi8EEENSA_ILi1EEESC_EEEEENS5_IJNSA_ILi128EEENSA_ILi256EEESF_EEENS_10bfloat16_tENS5_IJlSC_lEEESI_SJ_NS4_8TiledMMAINS4_8MMA_AtomIJNS4_26SM100_MMA_F16BF16_2x1SM_SSISI_SI_fLi128ELi256ELNS4_4UMMA5MajorE0ELSO_0ELNSN_7ScaleInE0ELSP_0EEEEEENS4_6LayoutINS5_IJSC_SC_SC_EEENS5_IJNSA_ILi0EEESU_SU_EEEEENS5_IJNS4_10UnderscoreESX_SX_EEEEENS4_18SM100_TMA_2SM_LOADENS4_14ComposedLayoutINS4_7SwizzleILi3ELi4ELi3EEENS4_18smem_ptr_flag_bitsILi16EEENSS_INS5_IJSB_NSA_ILi64EEEEEENS5_IJS16_SC_EEEEEEEvNS4_8identityENS4_28SM100_TMA_2SM_LOAD_MULTICASTES1A_vS1B_EENS_8epilogue10collective18CollectiveEpilogueINS1E_23Sm100TmaWarpSpecializedILi4ELi2ELi32ELb1ELb0EEEJNS5_IJS16_SG_SF_EEENS5_IJNSS_IS16_SC_EENSS_INS5_IJNSA_ILi32EEENSA_ILi2EEEEEENS5_IJSC_SF_EEEEEEEESI_SJ_SI_SJ_NS1E_6fusion15FusionCallbacksIS1I_NS1R_17LinearCombinationISI_fSI_fLNS_15FloatRoundStyleE2EEES1J_S1Q_JEEENS4_5SM1004TMEM4LOAD26SM100_TMEM_LOAD_32dp32b32xENS4_13SM90_TMA_LOADENS11_INS12_ILi2ELi4ELi3EEES15_NSS_INS5_IJSB_S1L_EEENS5_IJS1L_SC_EEEEEEENS4_39AutoVectorizingCopyWithAssumedAlignmentILi128EEENS4_14SM90_TMA_STOREES26_S28_S28_EEEvvEEEEvNT_6ParamsE,(.L_x_201 - _ZN7cutlass13device_kernelINS_4gemm6kernel13GemmUniversalIN4cute5tupleIJiiiiEEENS1_10collective13CollectiveMmaINS1_35MainloopSm100TmaUmmaWarpSpecializedILi4ELi2ELi4ENS5_IJNS4_1CILi8EEENSA_ILi1EEESC_EEEEENS5_IJNSA_ILi128EEENSA_ILi256EEESF_EEENS_10bfloat16_tENS5_IJlSC_lEEESI_SJ_NS4_8TiledMMAINS4_8MMA_AtomIJNS4_26SM100_MMA_F16BF16_2x1SM_SSISI_SI_fLi128ELi256ELNS4_4UMMA5MajorE0ELSO_0ELNSN_7ScaleInE0ELSP_0EEEEEENS4_6LayoutINS5_IJSC_SC_SC_EEENS5_IJNSA_ILi0EEESU_SU_EEEEENS5_IJNS4_10UnderscoreESX_SX_EEEEENS4_18SM100_TMA_2SM_LOADENS4_14ComposedLayoutINS4_7SwizzleILi3ELi4ELi3EEENS4_18smem_ptr_flag_bitsILi16EEENSS_INS5_IJSB_NSA_ILi64EEEEEENS5_IJS16_SC_EEEEEEEvNS4_8identityENS4_28SM100_TMA_2SM_LOAD_MULTICASTES1A_vS1B_EENS_8epilogue10collective18CollectiveEpilogueINS1E_23Sm100TmaWarpSpecializedILi4ELi2ELi32ELb1ELb0EEEJNS5_IJS16_SG_SF_EEENS5_IJNSS_IS16_SC_EENSS_INS5_IJNSA_ILi32EEENSA_ILi2EEEEEENS5_IJSC_SF_EEEEEEEESI_SJ_SI_SJ_NS1E_6fusion15FusionCallbacksIS1I_NS1R_17LinearCombinationISI_fSI_fLNS_15FloatRoundStyleE2EEES1J_S1Q_JEEENS4_5SM1004TMEM4LOAD26SM100_TMEM_LOAD_32dp32b32xENS4_13SM90_TMA_LOADENS11_INS12_ILi2ELi4ELi3EEES15_NSS_INS5_IJSB_S1L_EEENS5_IJS1L_SC_EEEEEEENS4_39AutoVectorizingCopyWithAssumedAlignmentILi128EEENS4_14SM90_TMA_STOREES26_S28_S28_EEEvvEEEEvNT_6ParamsE)
        .other          _ZN7cutlass13device_kernelINS_4gemm6kernel13GemmUniversalIN4cute5tupleIJiiiiEEENS1_10collective13CollectiveMmaINS1_35MainloopSm100TmaUmmaWarpSpecializedILi4ELi2ELi4ENS5_IJNS4_1CILi8EEENSA_ILi1EEESC_EEEEENS5_IJNSA_ILi128EEENSA_ILi256EEESF_EEENS_10bfloat16_tENS5_IJlSC_lEEESI_SJ_NS4_8TiledMMAINS4_8MMA_AtomIJNS4_26SM100_MMA_F16BF16_2x1SM_SSISI_SI_fLi128ELi256ELNS4_4UMMA5MajorE0ELSO_0ELNSN_7ScaleInE0ELSP_0EEEEEENS4_6LayoutINS5_IJSC_SC_SC_EEENS5_IJNSA_ILi0EEESU_SU_EEEEENS5_IJNS4_10UnderscoreESX_SX_EEEEENS4_18SM100_TMA_2SM_LOADENS4_14ComposedLayoutINS4_7SwizzleILi3ELi4ELi3EEENS4_18smem_ptr_flag_bitsILi16EEENSS_INS5_IJSB_NSA_ILi64EEEEEENS5_IJS16_SC_EEEEEEEvNS4_8identityENS4_28SM100_TMA_2SM_LOAD_MULTICASTES1A_vS1B_EENS_8epilogue10collective18CollectiveEpilogueINS1E_23Sm100TmaWarpSpecializedILi4ELi2ELi32ELb1ELb0EEEJNS5_IJS16_SG_SF_EEENS5_IJNSS_IS16_SC_EENSS_INS5_IJNSA_ILi32EEENSA_ILi2EEEEEENS5_IJSC_SF_EEEEEEEESI_SJ_SI_SJ_NS1E_6fusion15FusionCallbacksIS1I_NS1R_17LinearCombinationISI_fSI_fLNS_15FloatRoundStyleE2EEES1J_S1Q_JEEENS4_5SM1004TMEM4LOAD26SM100_TMEM_LOAD_32dp32b32xENS4_13SM90_TMA_LOADENS11_INS12_ILi2ELi4ELi3EEES15_NSS_INS5_IJSB_S1L_EEENS5_IJS1L_SC_EEEEEEENS4_39AutoVectorizingCopyWithAssumedAlignmentILi128EEENS4_14SM90_TMA_STOREES26_S28_S28_EEEvvEEEEvNT_6ParamsE,@"STO_CUDA_ENTRY STV_DEFAULT"
_ZN7cutlass13device_kernelINS_4gemm6kernel13GemmUniversalIN4cute5tupleIJiiiiEEENS1_10collective13CollectiveMmaINS1_35MainloopSm100TmaUmmaWarpSpecializedILi4ELi2ELi4ENS5_IJNS4_1CILi8EEENSA_ILi1EEESC_EEEEENS5_IJNSA_ILi128EEENSA_ILi256EEESF_EEENS_10bfloat16_tENS5_IJlSC_lEEESI_SJ_NS4_8TiledMMAINS4_8MMA_AtomIJNS4_26SM100_MMA_F16BF16_2x1SM_SSISI_SI_fLi128ELi256ELNS4_4UMMA5MajorE0ELSO_0ELNSN_7ScaleInE0ELSP_0EEEEEENS4_6LayoutINS5_IJSC_SC_SC_EEENS5_IJNSA_ILi0EEESU_SU_EEEEENS5_IJNS4_10UnderscoreESX_SX_EEEEENS4_18SM100_TMA_2SM_LOADENS4_14ComposedLayoutINS4_7SwizzleILi3ELi4ELi3EEENS4_18smem_ptr_flag_bitsILi16EEENSS_INS5_IJSB_NSA_ILi64EEEEEENS5_IJS16_SC_EEEEEEEvNS4_8identityENS4_28SM100_TMA_2SM_LOAD_MULTICASTES1A_vS1B_EENS_8epilogue10collective18CollectiveEpilogueINS1E_23Sm100TmaWarpSpecializedILi4ELi2ELi32ELb1ELb0EEEJNS5_IJS16_SG_SF_EEENS5_IJNSS_IS16_SC_EENSS_INS5_IJNSA_ILi32EEENSA_ILi2EEEEEENS5_IJSC_SF_EEEEEEEESI_SJ_SI_SJ_NS1E_6fusion15FusionCallbacksIS1I_NS1R_17LinearCombinationISI_fSI_fLNS_15FloatRoundStyleE2EEES1J_S1Q_JEEENS4_5SM1004TMEM4LOAD26SM100_TMEM_LOAD_32dp32b32xENS4_13SM90_TMA_LOADENS11_INS12_ILi2ELi4ELi3EEES15_NSS_INS5_IJSB_S1L_EEENS5_IJS1L_SC_EEEEEEENS4_39AutoVectorizingCopyWithAssumedAlignmentILi128EEENS4_14SM90_TMA_STOREES26_S28_S28_EEEvvEEEEvNT_6ParamsE:
[----:B------:R-:W1:Y:S01]  /*0000*/  LDC R1, c[0x0][0x37c] ;  /* 0x0000df00ff017b82 */ /* 0x000e620000000800 */
[----:B------:R-:W2:Y:S01]  /*0010*/  S2R R94, SR_TID.X ;  /* 0x00000000005e7919 */ /* 0x000ea20000002100 */
[----:B------:R-:W3:Y:S06]  /*0020*/  LDCU.64 UR8, c[0x0][0x890] ;  /* 0x00011200ff0877ac */ /* 0x000eec0008000a00 */
[----:B------:R-:W4:Y:S01]  /*0030*/  S2UR UR47, SR_CgaCtaId ;  /* 0x00000000002f79c3 */ /* 0x000f220000008800 */
[----:B------:R-:W-:Y:S02]  /*0040*/  PRMT R80, RZ, 0x7610, R80 ;  /* 0x00007610ff507816 */ /* 0x000fe40000000050 */
[----:B------:R-:W-:Y:S01]  /*0050*/  ELECT P1, URZ, PT ;  /* 0x0000000000ff782f */ /* 0x000fe20003820000 */
[----:B---3--:R-:W-:-:S04]  /*0060*/  UISETP.NE.U32.AND UP0, UPT, UR8, URZ, UPT ;  /* 0x000000ff0800728c */ /* 0x008fc8000bf05070 */
[----:B------:R-:W-:Y:S02]  /*0070*/  UISETP.NE.AND.EX UP0, UPT, UR9, URZ, UPT, UP0 ;  /* 0x000000ff0900728c */ /* 0x000fe4000bf05300 */
[----:B----4-:R-:W-:Y:S02]  /*0080*/  ULOP3.LUT UR68, UR47, 0x1, URZ, 0xc0, !UPT ;  /* 0x000000012f447892 */ /* 0x010fe4000f8ec0ff */
[----:B------:R-:W-:Y:S01]  /*0090*/  ULOP3.LUT UR69, UR47, 0x1, URZ, 0x3c, !UPT ;  /* 0x000000012f457892 */ /* 0x000fe2000f8e3cff */
[----:B--2---:R-:W-:-:S05]  /*00a0*/  SHF.R.U32.HI R81, RZ, 0x5, R94 ;  /* 0x00000005ff517819 */ /* 0x004fca000001165e */
[----:B------:R-:W2:Y:S02]  /*00b0*/  SHFL.IDX PT, R0, R81, RZ, 0x1f ;  /* 0x00001fff51007589 */ /* 0x000ea400000e0000 */
[----:B--2---:R-:W-:Y:S01]  /*00c0*/  R2UR UR20, R0 ;  /* 0x00000000001472ca */ /* 0x004fe200000e0000 */
[----:B-1----:R-:W-:-:S14]  /*00d0*/  BRA.U UP0, `(.L_x_0) ;  /* 0x0000000100307547 */ /* 0x002fdc000b800000 */
[----:B------:R-:W1:Y:S02]  /*00e0*/  LDCU.64 UR4, c[0x0][0x888] ;  /* 0x00011100ff0477ac */ /* 0x000e640008000a00 */
[----:B-1----:R-:W-:-:S04]  /*00f0*/  UISETP.NE.U32.AND UP0, UPT, UR4, URZ, UPT ;  /* 0x000000ff0400728c */ /* 0x002fc8000bf05070 */
[----:B------:R-:W-:-:S09]  /*0100*/  UISETP.NE.AND.EX UP0, UPT, UR5, URZ, UPT, UP0 ;  /* 0x000000ff0500728c */ /* 0x000fd2000bf05300 */
[----:B------:R-:W-:Y:S05]  /*0110*/  BRA.U !UP0, `(.L_x_1) ;  /* 0x0000000108147547 */ /* 0x000fea000b800000 */
[----:B------:R-:W1:Y:S01]  /*0120*/  LDC.64 R2, c[0x0][0x888] ;  /* 0x00022200ff027b82 */ /* 0x000e620000000a00 */
[----:B------:R-:W1:Y:S02]  /*0130*/  LDCU.64 UR4, c[0x0][0x358] ;  /* 0x00006b00ff0477ac */ /* 0x000e640008000a00 */
[----:B-1----:R1:W5:Y:S01]  /*0140*/  LDG.E R41, desc[UR4][R2.64] ;  /* 0x0000000402297981 */ /* 0x002362000c1e1900 */
[----:B------:R-:W-:Y:S01]  /*0150*/  HFMA2 R80, -RZ, RZ, 0, 5.9604644775390625e-08 ;  /* 0x00000001ff507431 */ /* 0x000fe200000001ff */
[----:B------:R-:W-:Y:S05]  /*0160*/  BRA `(.L_x_0) ;  /* 0x00000000000c7947 */ /* 0x000fea0003800000 */
.L_x_1:
[----:B------:R-:W1:Y:S01]  /*0170*/  LDCU UR4, c[0x0][0x880] ;  /* 0x00011000ff0477ac */ /* 0x000e620008000800 */
[----:B------:R-:W-:Y:S01]  /*0180*/  HFMA2 R80, -RZ, RZ, 0, 5.9604644775390625e-08 ;  /* 0x00000001ff507431 */ /* 0x000fe200000001ff */
[----:B-1----:R-:W-:-:S07]  /*0190*/  MOV R41, UR4 ;  /* 0x0000000400297c02 */ /* 0x002fce0008000f00 */
.L_x_0:
[----:B------:R-:W2:Y:S02]  /*01a0*/  LDCU.64 UR4, c[0x0][0x8b0] ;  /* 0x00011600ff0477ac */ /* 0x000ea40008000a00 */
[----:B--2---:R-:W-:-:S04]  /*01b0*/  UISETP.NE.U32.AND UP0, UPT, UR4, URZ, UPT ;  /* 0x000000ff0400728c */ /* 0x004fc8000bf05070 */
[----:B------:R-:W-:-:S09]  /*01c0*/  UISETP.NE.AND.EX UP0, UPT, UR5, URZ, UPT, UP0 ;  /* 0x000000ff0500728c */ /* 0x000fd2000bf05300 */
[----:B------:R-:W-:Y:S05]  /*01d0*/  BRA.U UP0, `(.L_x_2) ;  /* 0x0000000100287547 */ /* 0x000fea000b800000 */
[----:B------:R-:W2:Y:S02]  /*01e0*/  LDCU.64 UR4, c[0x0][0x8a8] ;  /* 0x00011500ff0477ac */ /* 0x000ea40008000a00 */
[----:B--2---:R-:W-:-:S04]  /*01f0*/  UISETP.NE.U32.AND UP0, UPT, UR4, URZ, UPT ;  /* 0x000000ff0400728c */ /* 0x004fc8000bf05070 */
[----:B------:R-:W-:-:S09]  /*0200*/  UISETP.NE.AND.EX UP0, UPT, UR5, URZ, UPT, UP0 ;  /* 0x000000ff0500728c */ /* 0x000fd2000bf05300 */
[----:B------:R-:W-:Y:S05]  /*0210*/  BRA.U !UP0, `(.L_x_3) ;  /* 0x0000000108107547 */ /* 0x000fea000b800000 */
[----:B------:R-:W2:Y:S01]  /*0220*/  LDC.64 R38, c[0x0][0x8a8] ;  /* 0x00022a00ff267b82 */ /* 0x000ea20000000a00 */
[----:B------:R-:W2:Y:S02]  /*0230*/  LDCU.64 UR4, c[0x0][0x358] ;  /* 0x00006b00ff0477ac */ /* 0x000ea40008000a00 */
[----:B--2---:R2:W5:Y:S01]  /*0240*/  LDG.E R38, desc[UR4][R38.64] ;  /* 0x0000000426267981 */ /* 0x004562000c1e1900 */
[----:B------:R-:W-:Y:S05]  /*0250*/  BRA `(.L_x_2) ;  /* 0x0000000000087947 */ /* 0x000fea0003800000 */
.L_x_3:
[----:B------:R-:W2:Y:S02]  /*0260*/  LDCU UR4, c[0x0][0x8a0] ;  /* 0x00011400ff0477ac */ /* 0x000ea40008000800 */
[----:B--2---:R-:W-:Y:S02]  /*0270*/  MOV R38, UR4 ;  /* 0x0000000400267c02 */ /* 0x004fe40008000f00 */
.L_x_2:
[----:B------:R-:W-:Y:S01]  /*0280*/  IMAD.U32 R0, RZ, RZ, UR20 ;  /* 0x00000014ff007e24 */ /* 0x000fe2000f8e00ff */
[----:B------:R-:W-:Y:S04]  /*0290*/  BSSY.RECONVERGENT B0, `(.L_x_4) ;  /* 0x000000c000007945 */ /* 0x000fe80003800200 */
[C---:B------:R-:W-:Y:S02]  /*02a0*/  ISETP.NE.OR P2, PT, R0.reuse, 0x1, !P1 ;  /* 0x000000010000780c */ /* 0x040fe40004f45670 */
[----:B------:R-:W-:-:S11]  /*02b0*/  ISETP.NE.OR P0, PT, R0, 0x3, !P1 ;  /* 0x000000030000780c */ /* 0x000fd60004f05670 */
[----:B------:R-:W-:Y:S05]  /*02c0*/  @P2 BRA `(.L_x_5) ;  /* 0x0000000000202947 */ /* 0x000fea0003800000 */
[----:B------:R-:W3:Y:S02]  /*02d0*/  LDCU.64 UR4, c[0x0][0x348] ;  /* 0x00006900ff0477ac */ /* 0x000ee40008000a00 */
[----:B---3--:R-:W-:Y:S02]  /*02e0*/  UIADD3 UR6, UP1, UPT, UR4, 0x80, URZ ;  /* 0x0000008004067890 */ /* 0x008fe4000ff3e0ff */
[----:B------:R-:W-:Y:S02]  /*02f0*/  UIADD3 UR4, UP0, UPT, UR4, 0x180, URZ ;  /* 0x0000018004047890 */ /* 0x000fe4000ff1e0ff */
[----:B------:R-:W-:Y:S02]  /*0300*/  UIADD3.X UR7, UPT, UPT, URZ, UR5, URZ, UP1, !UPT ;  /* 0x00000005ff077290 */ /* 0x000fe40008ffe4ff */
[----:B------:R-:W-:-:S07]  /*0310*/  UIADD3.X UR5, UPT, UPT, URZ, UR5, URZ, UP0, !UPT ;  /* 0x00000005ff057290 */ /* 0x000fce00087fe4ff */
[----:B------:R3:W-:Y:S02]  /*0320*/  UTMACCTL.PF [UR6] ;  /* 0x00000000060079b9 */ /* 0x0007e40008040000 */
[----:B------:R3:W-:Y:S02]  /*0330*/  UTMACCTL.PF [UR4] ;  /* 0x00000000040079b9 */ /* 0x0007e40008040000 */
[----:B---3--:R-:W-:Y:S01]  /*0340*/  NOP ;  /* 0x0000000000007918 */ /* 0x008fe20000000000 */
.L_x_5:
[----:B------:R-:W-:Y:S05]  /*0350*/  BSYNC.RECONVERGENT B0 ;  /* 0x0000000000007941 */ /* 0x000fea0003800200 */
.L_x_4:
[----:B------:R-:W-:Y:S04]  /*0360*/  BSSY.RECONVERGENT B0, `(.L_x_6) ;  /* 0x000000a000007945 */ /* 0x000fe80003800200 */
        /* <DEDUP_REMOVED lines=9> */
.L_x_7:
[----:B------:R-:W-:Y:S05]  /*0400*/  BSYNC.RECONVERGENT B0 ;  /* 0x0000000000007941 */ /* 0x000fea0003800200 */
.L_x_6:
[----:B------:R-:W3:Y:S01]  /*0410*/  LDCU.64 UR4, c[0x0][0x888] ;  /* 0x00011100ff0477ac */ /* 0x000ee20008000a00 */
[----:B------:R-:W-:Y:S02]  /*0420*/  UISETP.EQ.U32.AND UP2, UPT, UR8, URZ, UPT ;  /* 0x000000ff0800728c */ /* 0x000fe4000bf42070 */
[----:B------:R-:W-:Y:S02]  /*0430*/  UPLOP3.LUT UP4, UPT, UPT, UPT, UPT, 0x80, 0x8 ;  /* 0x000000000008789c */ /* 0x000fe40003f8f070 */
[----:B---3--:R-:W-:-:S04]  /*0440*/  UISETP.NE.U32.AND UP0, UPT, UR4, URZ, UPT ;  /* 0x000000ff0400728c */ /* 0x008fc8000bf05070 */
[----:B------:R-:W-:-:S04]  /*0450*/  UISETP.NE.AND.EX UP1, UPT, UR5, URZ, UPT, UP0 ;  /* 0x000000ff0500728c */ /* 0x000fc8000bf25300 */
[----:B------:R-:W-:-:S04]  /*0460*/  UISETP.EQ.OR.EX UP3, UPT, UR9, URZ, !UP1, UP2 ;  /* 0x000000ff0900728c */ /* 0x000fc8000cf62720 */
[----:B------:R-:W-:-:S06]  /*0470*/  UP2UR UR4, UPR, URZ, 0x8 ;  /* 0x00000008ff047883 */ /* 0x000fcc0008000000 */
[----:B------:R-:W-:Y:S01]  /*0480*/  MOV R83, UR4 ;  /* 0x0000000400537c02 */ /* 0x000fe20008000f00 */
[----:B------:R-:W-:Y:S06]  /*0490*/  BRA.U !UP3, `(.L_x_8) ;  /* 0x000000010b207547 */ /* 0x000fec000b800000 */
[----:B------:R-:W-:Y:S01]  /*04a0*/  UISETP.NE.U32.AND UP2, UPT, UR8, URZ, UPT ;  /* 0x000000ff0800728c */ /* 0x000fe2000bf45070 */
[----:B-----5:R-:W-:Y:S01]  /*04b0*/  FSETP.NEU.AND P0, PT, R41, RZ, PT ;  /* 0x000000ff2900720b */ /* 0x020fe20003f0d000 */
[----:B------:R-:W-:Y:S02]  /*04c0*/  USEL UR4, URZ, 0xffffffff, UP1 ;  /* 0xffffffffff047887 */ /* 0x000fe40008800000 */
[----:B------:R-:W-:-:S10]  /*04d0*/  UISETP.NE.AND.EX UP2, UPT, UR9, URZ, UPT, UP2 ;  /* 0x000000ff0900728c */ /* 0x000fd4000bf45320 */
[----:B------:R-:W-:Y:S01]  /*04e0*/  VOTEU.ANY UP0, P0 ;  /* 0x0000000000ff7886 */ /* 0x000fe20000000100 */
[----:B------:R-:W-:-:S04]  /*04f0*/  @!UP2 USEL UR4, URZ, 0xffffffff, UP0 ;  /* 0xffffffffff04a887 */ /* 0x000fc80008000000 */
[----:B------:R-:W-:-:S04]  /*0500*/  ULOP3.LUT UR4, UR4, 0x1, URZ, 0xc0, !UPT ;  /* 0x0000000104047892 */ /* 0x000fc8000f8ec0ff */
[----:B------:R-:W-:-:S11]  /*0510*/  UISETP.NE.U32.AND UP4, UPT, UR4, 0x1, UPT ;  /* 0x000000010400788c */ /* 0x000fd6000bf85070 */
.L_x_8:
[----:B------:R-:W3:Y:S01]  /*0520*/  SHFL.IDX PT, R0, R81, RZ, 0x1f ;  /* 0x00001fff51007589 */ /* 0x000ee200000e0000 */
[----:B------:R-:W-:-:S04]  /*0530*/  UISETP.NE.AND UP0, UPT, UR20, 0x2, UPT ;  /* 0x000000021400788c */ /* 0x000fc8000bf05270 */
[----:B------:R-:W-:Y:S02]  /*0540*/  UISETP.EQ.AND UP2, UPT, UR68, URZ, !UP0 ;  /* 0x000000ff4400728c */ /* 0x000fe4000c742270 */
[----:B------:R-:W-:-:S04]  /*0550*/  USEL UR53, URZ, 0x1, UP0 ;  /* 0x00000001ff357887 */ /* 0x000fc80008000000 */
[----:B------:R-:W-:Y:S02]  /*0560*/  PLOP3.LUT P4, PT, P1, PT, UP2, 0x80, 0x8 ;  /* 0x000000000008781c */ /* 0x000fe40000f8f028 */
[----:B---3--:R-:W-:-:S13]  /*0570*/  ISETP.NE.AND P0, PT, R0, RZ, PT ;  /* 0x000000ff0000720c */ /* 0x008fda0003f05270 */
[----:B------:R-:W-:Y:S05]  /*0580*/  @P0 BRA `(.L_x_9) ;  /* 0x0000000000540947 */ /* 0x000fea0003800000 */
[----:B------:R-:W-:Y:S01]  /*0590*/  UMOV UR4, 0x400 ;  /* 0x0000040000047882 */ /* 0x000fe20000000000 */
[----:B------:R-:W-:Y:S01]  /*05a0*/  UMOV UR8, 0x1 ;  /* 0x0000000100087882 */ /* 0x000fe20000000000 */
[----:B------:R-:W-:Y:S01]  /*05b0*/  UMOV UR6, 0x4 ;  /* 0x0000000400067882 */ /* 0x000fe20000000000 */
[----:B------:R-:W-:Y:S02]  /*05c0*/  ULEA UR4, UR47, UR4, 0x18 ;  /* 0x000000042f047291 */ /* 0x000fe4000f8ec0ff */
[----:B------:R-:W-:-:S04]  /*05d0*/  UIADD3 UR8, UPT, UPT, -UR8, 0x100000, URZ ;  /* 0x0010000008087890 */ /* 0x000fc8000fffe1ff */
[----:B------:R-:W-:Y:S02]  /*05e0*/  USHF.L.U32 UR9, UR8, 0xb, URZ ;  /* 0x0000000b08097899 */ /* 0x000fe400080006ff */
[----:B------:R-:W-:Y:S02]  /*05f0*/  USHF.L.U32 UR8, UR8, 0x1, URZ ;  /* 0x0000000108087899 */ /* 0x000fe400080006ff */
[----:B------:R-:W-:-:S04]  /*0600*/  UIADD3 UR6, UPT, UPT, -UR6, 0x100000, URZ ;  /* 0x0010000006067890 */ /* 0x000fc8000fffe1ff */
[----:B------:R-:W-:Y:S02]  /*0610*/  USHF.L.U32 UR7, UR6, 0xb, URZ ;  /* 0x0000000b06077899 */ /* 0x000fe400080006ff */
[----:B------:R-:W-:Y:S01]  /*0620*/  USHF.L.U32 UR6, UR6, 0x1, URZ ;  /* 0x0000000106067899 */ /* 0x000fe200080006ff */
[----:B------:R-:W-:Y:S01]  /*0630*/  ELECT P0, URZ, PT ;  /* 0x0000000000ff782f */ /* 0x000fe20003800000 */
[----:B------:R-:W3:Y:S02]  /*0640*/  FENCE.VIEW.ASYNC.S ;  /* 0x00000000000073c6 */ /* 0x000ee40000000000 */
[----:B---3--:R3:W4:Y:S08]  /*0650*/  SYNCS.EXCH.64 URZ, [UR4], UR8 ;  /* 0x0000000804ff75b2 */ /* 0x0087300008000100 */
[----:B------:R3:W1:Y:S01]  /*0660*/  SYNCS.EXCH.64 URZ, [UR4+0x20], UR6 ;  /* 0x0000200604ff75b2 */ /* 0x0006620008000100 */
[----:B------:R3:W1:Y:S01]  /*0670*/  SYNCS.EXCH.64 URZ, [UR4+0x8], UR8 ;  /* 0x0000080804ff75b2 */ /* 0x0006620008000100 */
[----:B------:R3:W1:Y:S01]  /*0680*/  SYNCS.EXCH.64 URZ, [UR4+0x28], UR6 ;  /* 0x0000280604ff75b2 */ /* 0x0006620008000100 */
[----:B------:R3:W1:Y:S01]  /*0690*/  SYNCS.EXCH.64 URZ, [UR4+0x10], UR8 ;  /* 0x0000100804ff75b2 */ /* 0x0006620008000100 */
[----:B------:R3:W1:Y:S01]  /*06a0*/  SYNCS.EXCH.64 URZ, [UR4+0x30], UR6 ;  /* 0x0000300604ff75b2 */ /* 0x0006620008000100 */
[----:B------:R3:W1:Y:S01]  /*06b0*/  SYNCS.EXCH.64 URZ, [UR4+0x18], UR8 ;  /* 0x0000180804ff75b2 */ /* 0x0006620008000100 */
[----:B------:R3:W1:Y:S01]  /*06c0*/  SYNCS.EXCH.64 URZ, [UR4+0x38], UR6 ;  /* 0x0000380604ff75b2 */ /* 0x0006620008000100 */
[----:B------:R-:W-:Y:S01]  /*06d0*/  NOP ;  /* 0x0000000000007918 */ /* 0x000fe20000000000 */
.L_x_9:
[----:B------:R-:W2:Y:S01]  /*06e0*/  SHFL.IDX PT, R0, R81, RZ, 0x1f ;  /* 0x00001fff51007589 */ /* 0x000ea200000e0000 */
[----:B------:R-:W-:Y:S01]  /*06f0*/  NOP ;  /* 0x0000000000007918 */ /* 0x000fe20000000000 */
[----:B--2---:R-:W-:-:S13]  /*0700*/  ISETP.NE.AND P0, PT, R0, 0x1, PT ;  /* 0x000000010000780c */ /* 0x004fda0003f05270 */
[----:B------:R-:W-:Y:S05]  /*0710*/  @P0 BRA `(.L_x_10) ;  /* 0x0000000000540947 */ /* 0x000fea0003800000 */
[----:B---3--:R-:W-:Y:S01]  /*0720*/  UMOV UR4, 0x400 ;  /* 0x0000040000047882 */ /* 0x008fe20000000000 */
        /* <DEDUP_REMOVED lines=10> */
[----:B------:R-:W2:Y:S02]  /*07d0*/  FENCE.VIEW.ASYNC.S ;  /* 0x00000000000073c6 */ /* 0x000ea40000000000 */
[----:B--2---:R2:W3:Y:S08]  /*07e0*/  SYNCS.EXCH.64 URZ, [UR4+0x40], UR8 ;  /* 0x0000400804ff75b2 */ /* 0x0044f00008000100 */
        /* <DEDUP_REMOVED lines=8> */
.L_x_10:
[----:B------:R-:W4:Y:S01]  /*0870*/  SHFL.IDX PT, R0, R81, RZ, 0x1f ;  /* 0x00001fff51007589 */ /* 0x000f2200000e0000 */
[----:B------:R-:W-:Y:S01]  /*0880*/  NOP ;  /* 0x0000000000007918 */ /* 0x000fe20000000000 */
[----:B----4-:R-:W-:-:S13]  /*0890*/  ISETP.NE.AND P0, PT, R0, 0x3, PT ;  /* 0x000000030000780c */ /* 0x010fda0003f05270 */
[----:B------:R-:W-:Y:S05]  /*08a0*/  @P0 BRA `(.L_x_11) ;  /* 0x00000000002c0947 */ /* 0x000fea0003800000 */
[----:B--23--:R-:W-:Y:S01]  /*08b0*/  UMOV UR6, 0x400 ;  /* 0x0000040000067882 */ /* 0x00cfe20000000000 */
[----:B------:R-:W-:Y:S01]  /*08c0*/  UMOV UR4, 0x20 ;  /* 0x0000002000047882 */ /* 0x000fe20000000000 */
[----:B------:R-:W-:Y:S02]  /*08d0*/  ULEA UR6, UR47, UR6, 0x18 ;  /* 0x000000062f067291 */ /* 0x000fe4000f8ec0ff */
[----:B------:R-:W-:-:S04]  /*08e0*/  UIADD3 UR4, UPT, UPT, -UR4, 0x100000, URZ ;  /* 0x0010000004047890 */ /* 0x000fc8000fffe1ff */
[----:B------:R-:W-:Y:S02]  /*08f0*/  USHF.L.U32 UR5, UR4, 0xb, URZ ;  /* 0x0000000b04057899 */ /* 0x000fe400080006ff */
[----:B------:R-:W-:Y:S01]  /*0900*/  USHF.L.U32 UR4, UR4, 0x1, URZ ;  /* 0x0000000104047899 */ /* 0x000fe200080006ff */
[----:B------:R-:W-:Y:S01]  /*0910*/  ELECT P0, URZ, PT ;  /* 0x0000000000ff782f */ /* 0x000fe20003800000 */
[----:B------:R-:W2:Y:S10]  /*0920*/  FENCE.VIEW.ASYNC.S ;  /* 0x00000000000073c6 */ /* 0x000eb40000000000 */
[----:B--2---:R4:W2:Y:S01]  /*0930*/  SYNCS.EXCH.64 URZ, [UR6+0x80], UR4 ;  /* 0x0000800406ff75b2 */ /* 0x0048a20008000100 */
[----:B------:R4:W3:Y:S02]  /*0940*/  SYNCS.EXCH.64 URZ, [UR6+0x88], UR4 ;  /* 0x0000880406ff75b2 */ /* 0x0008e40008000100 */
[----:B----4-:R-:W-:Y:S01]  /*0950*/  NOP ;  /* 0x0000000000007918 */ /* 0x010fe20000000000 */
.L_x_11:
[----:B------:R-:W4:Y:S01]  /*0960*/  SHFL.IDX PT, R0, R81, RZ, 0x1f ;  /* 0x00001fff51007589 */ /* 0x000f2200000e0000 */
[----:B------:R-:W-:Y:S01]  /*0970*/  NOP ;  /* 0x0000000000007918 */ /* 0x000fe20000000000 */
[----:B----4-:R-:W-:-:S13]  /*0980*/  ISETP.NE.AND P0, PT, R0, 0x4, PT ;  /* 0x000000040000780c */ /* 0x010fda0003f05270 */
[----:B------:R-:W-:Y:S05]  /*0990*/  @P0 BRA `(.L_x_12) ;  /* 0x0000000000480947 */ /* 0x000fea0003800000 */
[----:B--23--:R-:W-:Y:S01]  /*09a0*/  UMOV UR4, 0x720 ;  /* 0x0000072000047882 */ /* 0x00cfe20000000000 */
[----:B------:R-:W-:Y:S01]  /*09b0*/  UMOV UR6, 0x400 ;  /* 0x0000040000067882 */ /* 0x000fe20000000000 */
[----:B------:R-:W-:Y:S01]  /*09c0*/  USEL UR4, UR4, 0x620, UP4 ;  /* 0x0000062004047887 */ /* 0x000fe2000a000000 */
        /* <DEDUP_REMOVED lines=10> */
[----:B--2---:R4:W2:Y:S08]  /*0a70*/  SYNCS.EXCH.64 URZ, [UR6+0x90], UR8 ;  /* 0x0000900806ff75b2 */ /* 0x0048b00008000100 */
[----:B------:R4:W3:Y:S01]  /*0a80*/  SYNCS.EXCH.64 URZ, [UR6+0xa0], UR4 ;  /* 0x0000a00406ff75b2 */ /* 0x0008e20008000100 */
[----:B------:R4:W1:Y:S01]  /*0a90*/  SYNCS.EXCH.64 URZ, [UR6+0x98], UR8 ;  /* 0x0000980806ff75b2 */ /* 0x0008620008000100 */
[----:B------:R4:W1:Y:S02]  /*0aa0*/  SYNCS.EXCH.64 URZ, [UR6+0xa8], UR4 ;  /* 0x0000a80406ff75b2 */ /* 0x0008640008000100 */
[----:B----4-:R-:W-:Y:S01]  /*0ab0*/  NOP ;  /* 0x0000000000007918 */ /* 0x010fe20000000000 */
.L_x_12:
[----:B------:R-:W4:Y:S01]  /*0ac0*/  SHFL.IDX PT, R0, R81, RZ, 0x1f ;  /* 0x00001fff51007589 */ /* 0x000f2200000e0000 */
[----:B------:R-:W-:Y:S01]  /*0ad0*/  NOP ;  /* 0x0000000000007918 */ /* 0x000fe20000000000 */
[----:B----4-:R-:W-:-:S13]  /*0ae0*/  ISETP.NE.AND P0, PT, R0, 0x5, PT ;  /* 0x000000050000780c */ /* 0x010fda0003f05270 */
[----:B------:R-:W-:Y:S05]  /*0af0*/  @P0 BRA `(.L_x_13) ;  /* 0x0000000000540947 */ /* 0x000fea0003800000 */
[----:B--23--:R-:W-:Y:S01]  /*0b00*/  UMOV UR4, 0x400 ;  /* 0x0000040000047882 */ /* 0x00cfe20000000000 */
        /* <DEDUP_REMOVED lines=14> */
[----:B------:R4:W1:Y:S01]  /*0bf0*/  SYNCS.EXCH.64 URZ, [UR4+0xd8], UR8 ;  /* 0x0000d80804ff75b2 */ /* 0x0008620008000100 */
[----:B------:R4:W1:Y:S01]  /*0c00*/  SYNCS.EXCH.64 URZ, [UR4+0xc0], UR6 ;  /* 0x0000c00604ff75b2 */ /* 0x0008620008000100 */
[----:B------:R4:W1:Y:S01]  /*0c10*/  SYNCS.EXCH.64 URZ, [UR4+0xe0], UR8 ;  /* 0x0000e00804ff75b2 */ /* 0x0008620008000100 */
[----:B------:R4:W1:Y:S01]  /*0c20*/  SYNCS.EXCH.64 URZ, [UR4+0xc8], UR6 ;  /* 0x0000c80604ff75b2 */ /* 0x0008620008000100 */
[----:B------:R4:W1:Y:S02]  /*0c30*/  SYNCS.EXCH.64 URZ, [UR4+0xe8], UR8 ;  /* 0x0000e80804ff75b2 */ /* 0x0008640008000100 */
[----:B----4-:R-:W-:Y:S01]  /*0c40*/  NOP ;  /* 0x0000000000007918 */ /* 0x010fe20000000000 */
.L_x_13:
[----:B------:R-:W4:Y:S01]  /*0c50*/  SHFL.IDX PT, R0, R81, RZ, 0x1f ;  /* 0x00001fff51007589 */ /* 0x000f2200000e0000 */
[----:B------:R-:W-:Y:S01]  /*0c60*/  ISETP.NE.OR P1, PT, RZ, UR20, !P1 ;  /* 0x00000014ff007c0c */ /* 0x000fe2000cf25670 */
        /* <DEDUP_REMOVED lines=12> */
[----:B------:R4:W3:Y:S01]  /*0d30*/  SYNCS.EXCH.64 URZ, [UR4+0x100], UR6 ;  /* 0x0001000604ff75b2 */ /* 0x0008e20008000100 */
[----:B------:R4:W1:Y:S01]  /*0d40*/  SYNCS.EXCH.64 URZ, [UR4+0xf8], UR6 ;  /* 0x0000f80604ff75b2 */ /* 0x0008620008000100 */
[----:B------:R4:W1:Y:S02]  /*0d50*/  SYNCS.EXCH.64 URZ, [UR4+0x108], UR6 ;  /* 0x0001080604ff75b2 */ /* 0x0008640008000100 */
[----:B----4-:R-:W-:Y:S01]  /*0d60*/  NOP ;  /* 0x0000000000007918 */ /* 0x010fe20000000000 */
.L_x_14:
[----:B------:R-:W-:Y:S01]  /*0d70*/  VOTEU.ALL UP0, P1 ;  /* 0x0000000000ff7886 */ /* 0x000fe20000800000 */
[----:B--23--:R-:W-:Y:S01]  /*0d80*/  UMOV UR4, 0x20 ;  /* 0x0000002000047882 */ /* 0x00cfe20000000000 */
[----:B------:R-:W2:Y:S01]  /*0d90*/  LDCU UR7, c[0x0][0x36c] ;  /* 0x00006d80ff0777ac */ /* 0x000ea20008000800 */
[----:B------:R-:W-:Y:S01]  /*0da0*/  NOP ;  /* 0x0000000000007918 */ /* 0x000fe20000000000 */
[----:B------:R-:W-:Y:S01]  /*0db0*/  LOP3.LUT R0, R94, 0x1f, RZ, 0xc0, !PT ;  /* 0x0000001f5e007812 */ /* 0x000fe200078ec0ff */
[----:B------:R-:W-:Y:S01]  /*0dc0*/  @!UP0 UMOV UR6, 0x400 ;  /* 0x0000040000068882 */ /* 0x000fe20000000000 */
[----:B------:R-:W-:-:S04]  /*0dd0*/  @!UP0 UIADD3 UR4, UPT, UPT, -UR4, 0x100000, URZ ;  /* 0x0010000004048890 */ /* 0x000fc8000fffe1ff */
[----:B------:R-:W-:Y:S02]  /*0de0*/  @!UP0 USHF.L.U32 UR5, UR4, 0xb, URZ ;  /* 0x0000000b04058899 */ /* 0x000fe400080006ff */
[----:B------:R-:W-:Y:S02]  /*0df0*/  @!UP0 USHF.L.U32 UR4, UR4, 0x1, URZ ;  /* 0x0000000104048899 */ /* 0x000fe400080006ff */
[----:B------:R-:W-:Y:S01]  /*0e00*/  @!UP0 ULEA UR6, UR47, UR6, 0x18 ;  /* 0x000000062f068291 */ /* 0x000fe2000f8ec0ff */
[----:B------:R-:W-:Y:S01]  /*0e10*/  VOTEU.ALL UP0, P1 ;  /* 0x0000000000ff7886 */ /* 0x000fe20000800000 */
[----:B------:R-:W-:Y:S02]  /*0e20*/  UISETP.NE.AND UP5, UPT, UR20, URZ, UPT ;  /* 0x000000ff1400728c */ /* 0x000fe4000bfa5270 */
[----:B--2---:R-:W-:Y:S01]  /*0e30*/  UISETP.EQ.U32.AND UP6, UPT, UR7, 0x1, UPT ;  /* 0x000000010700788c */ /* 0x004fe2000bfc2070 */
[----:B------:R-:W2:Y:S07]  /*0e40*/  FENCE.VIEW.ASYNC.S ;  /* 0x00000000000073c6 */ /* 0x000eae0000000000 */
[----:B--2---:R2:W3:Y:S01]  /*0e50*/  @!UP0 SYNCS.EXCH.64 URZ, [UR6+0x110], UR4 ;  /* 0x0001100406ff85b2 */ /* 0x0044e20008000100 */
[----:B------:R-:W-:Y:S05]  /*0e60*/  BRA.U !UP6, `(.L_x_15) ;  /* 0x000000010e087547 */ /* 0x000fea000b800000 */
[----:B-1-3--:R-:W-:Y:S01]  /*0e70*/  UCGABAR_ARV ;  /* 0x00000000000079c7 */ /* 0x00afe20008000000 */
[----:B------:R-:W-:Y:S05]  /*0e80*/  BRA `(.L_x_16) ;  /* 0x0000000000047947 */ /* 0x000fea0003800000 */
.L_x_15:
[----:B-1-3--:R-:W-:Y:S01]  /*0e90*/  NOP ;  /* 0x0000000000007918 */ /* 0x00afe20000000000 */
.L_x_16:
[----:B------:R-:W1:Y:S01]  /*0ea0*/  S2UR UR23, SR_CTAID.X ;  /* 0x00000000001779c3 */ /* 0x000e620000002500 */
[----:B------:R-:W-:-:S05]  /*0eb0*/  CS2R.32 R82, SR_CgaSize ;  /* 0x0000000000527805 */ /* 0x000fca0000008a00 */
[----:B------:R-:W-:-:S05]  /*0ec0*/  IMAD R82, R82, -0xa0, RZ ;  /* 0xffffff6052527824 */ /* 0x000fca00078e02ff */
[----:B--2---:R-:W-:-:S14]  /*0ed0*/  R2UR UR5, R82 ;  /* 0x00000000520572ca */ /* 0x004fdc00000e0000 */
[----:B------:R-:W2:Y:S01]  /*0ee0*/  LDCU UR5, c[0x0][UR5+0x2b0] ;  /* 0x00005600050577ac */ /* 0x000ea20008000800 */
[----:B------:R-:W-:-:S05]  /*0ef0*/  CS2R.32 R82, SR_CgaSize ;  /* 0x0000000000527805 */ /* 0x000fca0000008a00 */
[----:B------:R-:W-:-:S05]  /*0f00*/  IMAD R82, R82, -0xa0, RZ ;  /* 0xffffff6052527824 */ /* 0x000fca00078e02ff */
[----:B------:R-:W-:-:S14]  /*0f10*/  R2UR UR4, R82 ;  /* 0x00000000520472ca */ /* 0x000fdc00000e0000 */
[----:B------:R-:W3:Y:S01]  /*0f20*/  LDCU UR4, c[0x0][UR4+0x2b4] ;  /* 0x00005680040477ac */ /* 0x000ee20008000800 */
[----:B------:R-:W4:Y:S01]  /*0f30*/  S2UR UR27, SR_CTAID.Y ;  /* 0x00000000001b79c3 */ /* 0x000f220000002600 */
[----:B------:R-:W-:-:S05]  /*0f40*/  CS2R.32 R82, SR_CgaSize ;  /* 0x0000000000527805 */ /* 0x000fca0000008a00 */
[----:B------:R-:W-:-:S05]  /*0f50*/  IMAD R82, R82, -0xa0, RZ ;  /* 0xffffff6052527824 */ /* 0x000fca00078e02ff */
[----:B------:R-:W-:-:S14]  /*0f60*/  R2UR UR7, R82 ;  /* 0x00000000520772ca */ /* 0x000fdc00000e0000 */
[----:B------:R-:W3:Y:S01]  /*0f70*/  LDCU UR7, c[0x0][UR7+0x2a4] ;  /* 0x00005480070777ac */ /* 0x000ee20008000800 */
[----:B------:R-:W-:Y:S01]  /*0f80*/  UISETP.GT.U32.AND UP0, UPT, UR68, 0xffff, UPT ;  /* 0x0000ffff4400788c */ /* 0x000fe2000bf04070 */
[----:B------:R-:W-:-:S05]  /*0f90*/  CS2R.32 R82, SR_CgaSize ;  /* 0x0000000000527805 */ /* 0x000fca0000008a00 */
[----:B------:R-:W-:-:S05]  /*0fa0*/  IMAD R82, R82, -0xa0, RZ ;  /* 0xffffff6052527824 */ /* 0x000fca00078e02ff */
[----:B------:R-:W-:-:S14]  /*0fb0*/  R2UR UR63, R82 ;  /* 0x00000000523f72ca */ /* 0x000fdc00000e0000 */
[----:B------:R-:W3:Y:S01]  /*0fc0*/  LDCU UR63, c[0x0][UR63+0x2a0] ;  /* 0x000054003f3f77ac */ /* 0x000ee20008000800 */
[----:B------:R-:W3:Y:S01]  /*0fd0*/  LDCU UR21, c[0x0][0xb24] ;  /* 0x00016480ff1577ac */ /* 0x000ee20008000800 */
[----:B------:R-:W3:Y:S01]  /*0fe0*/  LDCU UR45, c[0x0][0xb24] ;  /* 0x00016480ff2d77ac */ /* 0x000ee20008000800 */
[----:B-1----:R-:W-:Y:S01]  /*0ff0*/  I2FP.F32.U32 R3, UR23 ;  /* 0x0000001700037c45 */ /* 0x002fe20008201000 */
[----:B------:R-:W1:Y:S04]  /*1000*/  LDCU UR25, c[0x0][0xb30] ;  /* 0x00016600ff1977ac */ /* 0x000e680008000800 */
[----:B--2---:R-:W-:Y:S01]  /*1010*/  FMUL R3, R3, UR5 ;  /* 0x0000000503037c20 */ /* 0x004fe20008400000 */
[----:B------:R-:W-:Y:S01]  /*1020*/  USEL UR5, UR68, 0xffff, !UP0 ;  /* 0x0000ffff44057887 */ /* 0x000fe2000c000000 */
[----:B----4-:R-:W-:Y:S01]  /*1030*/  I2FP.F32.U32 R2, UR27 ;  /* 0x0000001b00027c45 */ /* 0x010fe20008201000 */
[----:B------:R-:W-:-:S03]  /*1040*/  USHF.L.U32 UR37, UR47, 0xa, URZ ;  /* 0x0000000a2f257899 */ /* 0x000fc600080006ff */
[----:B------:R-:W2:Y:S01]  /*1050*/  F2I.U32.TRUNC.NTZ R3, R3 ;  /* 0x0000000300037305 */ /* 0x000ea2000020f000 */
[----:B------:R-:W-:Y:S01]  /*1060*/  ULOP3.LUT UR31, UR5, 0xffff, URZ, 0xc0, !UPT ;  /* 0x0000ffff051f7892 */ /* 0x000fe2000f8ec0ff */
[----:B---3--:R-:W-:-:S06]  /*1070*/  FMUL R2, R2, UR4 ;  /* 0x0000000402027c20 */ /* 0x008fcc0008400000 */
[----:B------:R-:W3:Y:S01]  /*1080*/  F2I.U32.TRUNC.NTZ R2, R2 ;  /* 0x0000000200027305 */ /* 0x000ee2000020f000 */
[----:B--2---:R-:W-:Y:S02]  /*1090*/  R2UR UR4, R3 ;  /* 0x00000000030472ca */ /* 0x004fe400000e0000 */
[----:B------:R-:W-:Y:S02]  /*10a0*/  PRMT R3, RZ, 0x7610, R3 ;  /* 0x00007610ff037816 */ /* 0x000fe40000000003 */
[----:B---3--:R-:W-:Y:S02]  /*10b0*/  R2UR UR6, R2 ;  /* 0x00000000020672ca */ /* 0x008fe400000e0000 */
[----:B------:R-:W-:-:S07]  /*10c0*/  PRMT R2, RZ, 0x7610, R2 ;  /* 0x00007610ff027816 */ /* 0x000fce0000000002 */
[----:B------:R-:W-:-:S04]  /*10d0*/  UIADD3 UR5, UPT, UPT, -UR4, URZ, URZ ;  /* 0x000000ff04057290 */ /* 0x000fc8000fffe1ff */
[----:B------:R-:W-:Y:S02]  /*10e0*/  UIMAD UR63, UR63, UR5, UR23 ;  /* 0x000000053f3f72a4 */ /* 0x000fe4000f8e0217 */
[----:B------:R-:W-:-:S04]  /*10f0*/  UIADD3 UR4, UPT, UPT, -UR6, URZ, URZ ;  /* 0x000000ff06047290 */ /* 0x000fc8000fffe1ff */
[----:B------:R-:W-:-:S06]  /*1100*/  UIMAD UR4, UR7, UR4, UR27 ;  /* 0x00000004070472a4 */ /* 0x000fcc000f8e021b */
[----:B------:R-:W-:Y:S01]  /*1110*/  IMAD.U32 R82, RZ, RZ, UR4 ;  /* 0x00000004ff527e24 */ /* 0x000fe2000f8e00ff */
[----:B-1----:R-:W-:Y:S06]  /*1120*/  BRA.U UP5, `(.L_x_17) ;  /* 0x0000000105687547 */ /* 0x002fec000b800000 */
[----:B------:R-:W-:Y:S01]  /*1130*/  R2UR UR4, R82 ;  /* 0x00000000520472ca */ /* 0x000fe200000e0000 */
[----:B------:R-:W-:-:S12]  /*1140*/  ULOP3.LUT UR5, UR63, 0x4, URZ, 0x3c, !UPT ;  /* 0x000000043f057892 */ /* 0x000fd8000f8e3cff */
[----:B------:R-:W-:Y:S02]  /*1150*/  UISETP.NE.AND UP0, UPT, UR4, URZ, UPT ;  /* 0x000000ff0400728c */ /* 0x000fe4000bf05270 */
[----:B------:R-:W-:Y:S02]  /*1160*/  ULOP3.LUT UR4, UR63, 0x2, URZ, 0x3c, !UPT ;  /* 0x000000023f047892 */ /* 0x000fe4000f8e3cff */
[----:B------:R-:W-:-:S04]  /*1170*/  UISETP.GT.U32.AND UP2, UPT, UR63, 0x1, UP0 ;  /* 0x000000013f00788c */ /* 0x000fc80008744070 */
[----:B------:R-:W-:Y:S02]  /*1180*/  USEL UR8, URZ, 0x1, UP2 ;  /* 0x00000001ff087887 */ /* 0x000fe40009000000 */
[----:B------:R-:W-:Y:S02]  /*1190*/  USEL UR7, URZ, 0x2, UP2 ;  /* 0x00000002ff077887 */ /* 0x000fe40009000000 */
[----:B------:R-:W-:Y:S02]  /*11a0*/  UISETP.GT.U32.AND UP2, UPT, UR4, 0x1, UP0 ;  /* 0x000000010400788c */ /* 0x000fe40008744070 */
[----:B------:R-:W-:Y:S02]  /*11b0*/  ULOP3.LUT UR4, UR63, 0x6, URZ, 0x3c, !UPT ;  /* 0x000000063f047892 */ /* 0x000fe4000f8e3cff */
[----:B------:R-:W-:Y:S02]  /*11c0*/  USEL UR6, URZ, 0x4, UP2 ;  /* 0x00000004ff067887 */ /* 0x000fe40009000000 */
[----:B------:R-:W-:-:S02]  /*11d0*/  USEL UR9, URZ, 0x8, UP2 ;  /* 0x00000008ff097887 */ /* 0x000fc40009000000 */
[----:B------:R-:W-:Y:S02]  /*11e0*/  UISETP.GT.U32.AND UP2, UPT, UR5, 0x1, UP0 ;  /* 0x000000010500788c */ /* 0x000fe40008744070 */
[----:B------:R-:W-:Y:S02]  /*11f0*/  UISETP.GT.U32.AND UP0, UPT, UR4, 0x1, UP0 ;  /* 0x000000010400788c */ /* 0x000fe40008704070 */
[----:B------:R-:W-:Y:S02]  /*1200*/  USEL UR4, URZ, 0x10, UP2 ;  /* 0x00000010ff047887 */ /* 0x000fe40009000000 */
[----:B------:R-:W-:Y:S02]  /*1210*/  UIADD3 UR5, UPT, UPT, UR6, UR7, UR8 ;  /* 0x0000000706057290 */ /* 0x000fe4000fffe008 */
[----:B------:R-:W-:Y:S02]  /*1220*/  USEL UR7, URZ, 0x40, UP0 ;  /* 0x00000040ff077887 */ /* 0x000fe40008000000 */
[----:B------:R-:W-:-:S02]  /*1230*/  USEL UR8, URZ, 0x20, UP2 ;  /* 0x00000020ff087887 */ /* 0x000fc40009000000 */
[----:B------:R-:W-:Y:S02]  /*1240*/  UIADD3 UR5, UPT, UPT, UR4, UR5, UR9 ;  /* 0x0000000504057290 */ /* 0x000fe4000fffe009 */
[----:B------:R-:W-:Y:S02]  /*1250*/  ULOP3.LUT UR4, UR63, 0xfffffffe, URZ, 0xc0, !UPT ;  /* 0xfffffffe3f047892 */ /* 0x000fe4000f8ec0ff */
[----:B------:R-:W-:Y:S02]  /*1260*/  USEL UR6, URZ, 0x80, UP0 ;  /* 0x00000080ff067887 */ /* 0x000fe40008000000 */
[----:B------:R-:W-:-:S03]  /*1270*/  UIADD3 UR5, UPT, UPT, UR7, UR5, UR8 ;  /* 0x0000000507057290 */ /* 0x000fc6000fffe008 */
[----:B------:R-:W-:Y:S01]  /*1280*/  UMOV UR7, 0x3 ;  /* 0x0000000300077882 */ /* 0x000fe20000000000 */
[----:B------:R-:W-:Y:S02]  /*1290*/  UIADD3 UR5, UPT, UPT, UR5, UR6, URZ ;  /* 0x0000000605057290 */ /* 0x000fe4000fffe0ff */
[----:B------:R-:W-:-:S04]  /*12a0*/  USHF.L.U32 UR4, UR7, UR4, URZ ;  /* 0x0000000407047299 */ /* 0x000fc800080006ff */
[----:B------:R-:W-:Y:S02]  /*12b0*/  MOV R3, UR5 ;  /* 0x0000000500037c02 */ /* 0x000fe40008000f00 */
[----:B------:R-:W-:-:S07]  /*12c0*/  IMAD.U32 R2, RZ, RZ, UR4 ;  /* 0x00000004ff027e24 */ /* 0x000fce000f8e00ff */
.L_x_17:
[----:B------:R-:W1:Y:S01]  /*12d0*/  S2UR UR36, SR_CTAID.Z ;  /* 0x00000000002479c3 */ /* 0x000e620000002700 */
[----:B------:R-:W-:Y:S01]  /*12e0*/  UISETP.GE.AND UP0, UPT, UR21, 0x1, UPT ;  /* 0x000000011500788c */ /* 0x000fe2000bf06270 */
[----:B------:R-:W-:Y:S01]  /*12f0*/  UMOV UR28, 0x55 ;  /* 0x00000055001c7882 */ /* 0x000fe20000000000 */
[----:B------:R-:W-:-:S07]  /*1300*/  UMOV UR26, UR23 ;  /* 0x00000017001a7c82 */ /* 0x000fce0008000000 */
[----:B------:R-:W-:Y:S05]  /*1310*/  BRA.U !UP0, `(.L_x_18) ;  /* 0x0000000108d47547 */ /* 0x000fea000b800000 */
[----:B------:R-:W2:Y:S01]  /*1320*/  LDCU.128 UR16, c[0x0][0xb10] ;  /* 0x00016200ff1077ac */ /* 0x000ea20008000c00 */
[----:B------:R-:W3:Y:S01]  /*1330*/  LDCU UR6, c[0x0][0x370] ;  /* 0x00006e00ff0677ac */ /* 0x000ee20008000800 */
[----:B------:R-:W4:Y:S01]  /*1340*/  LDCU UR7, c[0x0][0x374] ;  /* 0x00006e80ff0777ac */ /* 0x000f220008000800 */
[----:B------:R-:W1:Y:S01]  /*1350*/  LDCU UR22, c[0x0][0xb0c] ;  /* 0x00016180ff1677ac */ /* 0x000e620008000800 */
[----:B------:R-:W1:Y:S01]  /*1360*/  LDCU UR24, c[0x0][0xb20] ;  /* 0x00016400ff1877ac */ /* 0x000e620008000800 */
[----:B------:R-:W1:Y:S01]  /*1370*/  LDCU.64 UR8, c[0x0][0xb28] ;  /* 0x00016500ff0877ac */ /* 0x000e620008000a00 */
[----:B--2---:R-:W-:Y:S02]  /*1380*/  UISETP.NE.AND UP3, UPT, UR18, 0x1, UPT ;  /* 0x000000011200788c */ /* 0x004fe4000bf65270 */
[----:B----4-:R-:W-:Y:S02]  /*1390*/  UIMAD.WIDE.U32 UR10, UR7, UR19, URZ ;  /* 0x00000013070a72a5 */ /* 0x010fe4000f8e00ff */
[----:B---3--:R-:W-:-:S02]  /*13a0*/  UIMAD.WIDE.U32 UR12, UR6, UR16, URZ ;  /* 0x00000010060c72a5 */ /* 0x008fc4000f8e00ff */
[----:B-1----:R-:W-:Y:S02]  /*13b0*/  UISETP.NE.AND UP0, UPT, UR22, 0x1, UPT ;  /* 0x000000011600788c */ /* 0x002fe4000bf05270 */
[----:B------:R-:W-:Y:S01]  /*13c0*/  UIMAD.WIDE.U32 UR4, UR23, UR16, URZ ;  /* 0x00000010170472a5 */ /* 0x000fe2000f8e00ff */
[----:B------:R-:W-:Y:S02]  /*13d0*/  UMOV UR10, UR11 ;  /* 0x0000000b000a7c82 */ /* 0x000fe40008000000 */
[----:B------:R-:W-:Y:S01]  /*13e0*/  UMOV UR12, UR13 ;  /* 0x0000000d000c7c82 */ /* 0x000fe20008000000 */
[----:B------:R-:W-:Y:S02]  /*13f0*/  @UP3 USHF.R.U32.HI UR7, URZ, UR24, UR10 ;  /* 0x00000018ff073299 */ /* 0x000fe4000801160a */
[----:B------:R-:W-:Y:S01]  /*1400*/  UISETP.NE.AND UP2, UPT, UR21, 0x1, UPT ;  /* 0x000000011500788c */ /* 0x000fe2000bf45270 */
[----:B------:R-:W-:Y:S02]  /*1410*/  UMOV UR4, UR5 ;  /* 0x0000000500047c82 */ /* 0x000fe40008000000 */
[----:B------:R-:W-:-:S02]  /*1420*/  @UP0 USHF.R.U32.HI UR6, URZ, UR17, UR12 ;  /* 0x00000011ff060299 */ /* 0x000fc4000801160c */
[----:B------:R-:W-:Y:S02]  /*1430*/  USHF.R.U32.HI UR4, URZ, UR17, UR4 ;  /* 0x00000011ff047299 */ /* 0x000fe40008011604 */
[----:B------:R-:W-:Y:S02]  /*1440*/  UIMAD.WIDE.U32 UR12, UR27, UR19, URZ ;  /* 0x000000131b0c72a5 */ /* 0x000fe4000f8e00ff */
[----:B------:R-:W-:Y:S02]  /*1450*/  UIMAD.WIDE.U32 UR10, UR7, UR8, URZ ;  /* 0x00000008070a72a5 */ /* 0x000fe4000f8e00ff */
[----:B------:R-:W-:Y:S02]  /*1460*/  UIMAD.WIDE.U32 UR14, UR6, UR8, URZ ;  /* 0x00000008060e72a5 */ /* 0x000fe4000f8e00ff */
[----:B------:R-:W-:-:S03]  /*1470*/  USEL UR5, UR23, UR4, !UP0 ;  /* 0x0000000417057287 */ /* 0x000fc6000c000000 */
[----:B------:R-:W-:Y:S01]  /*1480*/  UMOV UR4, UR13 ;  /* 0x0000000d00047c82 */ /* 0x000fe20008000000 */
[----:B------:R-:W-:Y:S01]  /*1490*/  UMOV UR10, UR11 ;  /* 0x0000000b000a7c82 */ /* 0x000fe20008000000 */
[----:B------:R-:W-:Y:S02]  /*14a0*/  USHF.R.U32.HI UR4, URZ, UR24, UR4 ;  /* 0x00000018ff047299 */ /* 0x000fe40008011604 */
[----:B------:R-:W-:Y:S01]  /*14b0*/  @UP2 USHF.R.U32.HI UR7, URZ, UR9, UR10 ;  /* 0x00000009ff072299 */ /* 0x000fe2000801160a */
[----:B------:R-:W-:Y:S01]  /*14c0*/  UMOV UR14, UR15 ;  /* 0x0000000f000e7c82 */ /* 0x000fe20008000000 */
[----:B------:R-:W-:Y:S02]  /*14d0*/  USEL UR4, UR27, UR4, !UP3 ;  /* 0x000000041b047287 */ /* 0x000fe4000d800000 */
[----:B------:R-:W-:Y:S02]  /*14e0*/  @UP2 USHF.R.U32.HI UR6, URZ, UR9, UR14 ;  /* 0x00000009ff062299 */ /* 0x000fe4000801160e */
[----:B------:R-:W-:-:S02]  /*14f0*/  UIMAD UR7, UR7, UR21, URZ ;  /* 0x00000015070772a4 */ /* 0x000fc4000f8e02ff */
[----:B------:R-:W-:Y:S02]  /*1500*/  UIMAD UR12, UR6, UR21, URZ ;  /* 0x00000015060c72a4 */ /* 0x000fe4000f8e02ff */
[----:B------:R-:W-:Y:S02]  /*1510*/  UISETP.GE.AND UP0, UPT, UR4, UR7, UPT ;  /* 0x000000070400728c */ /* 0x000fe4000bf06270 */
[----:B------:R-:W-:Y:S02]  /*1520*/  UIMAD.WIDE.U32 UR10, UR4, UR8, URZ ;  /* 0x00000008040a72a5 */ /* 0x000fe4000f8e00ff */
[----:B------:R-:W-:Y:S02]  /*1530*/  UISETP.GE.OR UP0, UPT, UR5, UR12, UP0 ;  /* 0x0000000c0500728c */ /* 0x000fe40008706670 */
[----:B------:R-:W-:Y:S02]  /*1540*/  UIMAD.WIDE.U32 UR12, UR5, UR8, URZ ;  /* 0x00000008050c72a5 */ /* 0x000fe4000f8e00ff */
[----:B------:R-:W-:Y:S01]  /*1550*/  UIADD3 UR10, UPT, UPT, -UR4, URZ, URZ ;  /* 0x000000ff040a7290 */ /* 0x000fe2000fffe1ff */
[----:B------:R-:W-:Y:S01]  /*1560*/  UMOV UR8, UR11 ;  /* 0x0000000b00087c82 */ /* 0x000fe20008000000 */
[----:B------:R-:W-:-:S02]  /*1570*/  UIADD3 UR26, UPT, UPT, -UR5, URZ, URZ ;  /* 0x000000ff051a7290 */ /* 0x000fc4000fffe1ff */
[----:B------:R-:W-:-:S03]  /*1580*/  USHF.R.U32.HI UR8, URZ, UR9, UR8 ;  /* 0x00000009ff087299 */ /* 0x000fc60008011608 */
[----:B------:R-:W-:Y:S01]  /*1590*/  @!UP0 UMOV UR7, UR13 ;  /* 0x0000000d00078c82 */ /* 0x000fe20008000000 */
[----:B------:R-:W-:Y:S02]  /*15a0*/  UIMAD UR27, UR18, UR10, UR27 ;  /* 0x0000000a121b72a4 */ /* 0x000fe4000f8e021b */
[----:B------:R-:W-:Y:S02]  /*15b0*/  USEL UR8, UR4, UR8, !UP2 ;  /* 0x0000000804087287 */ /* 0x000fe4000d000000 */
[----:B------:R-:W-:Y:S02]  /*15c0*/  @!UP0 USHF.R.U32.HI UR7, URZ, UR9, UR7 ;  /* 0x00000009ff078299 */ /* 0x000fe40008011607 */
[----:B------:R-:W-:Y:S02]  /*15d0*/  UIADD3 UR9, UPT, UPT, -UR8, URZ, URZ ;  /* 0x000000ff08097290 */ /* 0x000fe4000fffe1ff */
[----:B------:R-:W-:Y:S02]  /*15e0*/  @!UP0 USEL UR7, UR5, UR7, !UP2 ;  /* 0x0000000705078287 */ /* 0x000fe4000d000000 */
[----:B------:R-:W-:-:S02]  /*15f0*/  UIMAD UR9, UR21, UR9, UR4 ;  /* 0x00000009150972a4 */ /* 0x000fc4000f8e0204 */
[----:B------:R-:W-:Y:S02]  /*1600*/  @!UP0 UIADD3 UR8, UPT, UPT, UR8, -UR7, URZ ;  /* 0x8000000708088290 */ /* 0x000fe4000fffe0ff */
[----:B------:R-:W-:Y:S02]  /*1610*/  @!UP0 UIMAD UR6, UR9, UR6, UR7 ;  /* 0x00000006090682a4 */ /* 0x000fe4000f8e0207 */
[----:B------:R-:W-:Y:S02]  /*1620*/  @!UP0 UIMAD UR4, UR8, UR21, UR5 ;  /* 0x00000015080482a4 */ /* 0x000fe4000f8e0205 */
[----:B------:R-:W-:Y:S02]  /*1630*/  UIMAD UR26, UR22, UR26, UR23 ;  /* 0x0000001a161a72a4 */ /* 0x000fe4000f8e0217 */
[----:B------:R-:W-:Y:S01]  /*1640*/  UIMAD UR27, UR4, UR18, UR27 ;  /* 0x00000012041b72a4 */ /* 0x000fe2000f8e021b */
[----:B------:R-:W-:Y:S02]  /*1650*/  @!UP0 UMOV UR5, UR6 ;  /* 0x0000000600058c82 */ /* 0x000fe40008000000 */
[----:B------:R-:W-:-:S12]  /*1660*/  UIMAD UR26, UR5, UR22, UR26 ;  /* 0x00000016051a72a4 */ /* 0x000fd8000f8e021a */
.L_x_18:
[----:B------:R-:W-:Y:S02]  /*1670*/  UISETP.NE.AND UP2, UPT, UR25, 0x1, UPT ;  /* 0x000000011900788c */ /* 0x000fe4000bf45270 */
[----:B------:R-:W-:Y:S02]  /*1680*/  UISETP.NE.AND UP0, UPT, UR20, 0x2, UPT ;  /* 0x000000021400788c */ /* 0x000fe4000bf05270 */
[----:B------:R-:W-:Y:S02]  /*1690*/  ULOP3.LUT UR37, UR37, 0x1800, URZ, 0xc0, !UPT ;  /* 0x0000180025257892 */ /* 0x000fe4000f8ec0ff */
[----:B------:R-:W-:-:S03]  /*16a0*/  USHF.L.U32 UR31, UR28, UR31, URZ ;  /* 0x0000001f1c1f7299 */ /* 0x000fc600080006ff */
[----:B------:R-:W-:Y:S09]  /*16b0*/  BRA.U UP2, `(.L_x_19) ;  /* 0x0000000102407547 */ /* 0x000ff2000b800000 */
[----:B------:R-:W2:Y:S01]  /*16c0*/  LDCU.128 UR8, c[0x0][0xb10] ;  /* 0x00016200ff0877ac */ /* 0x000ea20008000c00 */
[----:B------:R-:W3:Y:S01]  /*16d0*/  LDCU UR12, c[0x0][0xb0c] ;  /* 0x00016180ff0c77ac */ /* 0x000ee20008000800 */
[----:B------:R-:W4:Y:S01]  /*16e0*/  LDCU UR13, c[0x0][0xb20] ;  /* 0x00016400ff0d77ac */ /* 0x000f220008000800 */
[----:B--2---:R-:W-:Y:S02]  /*16f0*/  UIMAD.WIDE.U32 UR4, UR26, UR8, URZ ;  /* 0x000000081a0472a5 */ /* 0x004fe4000f8e00ff */
[----:B------:R-:W-:Y:S02]  /*1700*/  UIMAD.WIDE.U32 UR6, UR27, UR11, URZ ;  /* 0x0000000b1b0672a5 */ /* 0x000fe4000f8e00ff */
[----:B---3--:R-:W-:Y:S02]  /*1710*/  UISETP.NE.AND UP2, UPT, UR12, 0x1, UPT ;  /* 0x000000010c00788c */ /* 0x008fe4000bf45270 */
[----:B------:R-:W-:-:S03]  /*1720*/  USHF.R.U32.HI UR5, URZ, UR9, UR5 ;  /* 0x00000009ff057299 */ /* 0x000fc60008011605 */
[----:B------:R-:W-:Y:S01]  /*1730*/  UMOV UR4, UR7 ;  /* 0x0000000700047c82 */ /* 0x000fe20008000000 */
[----:B------:R-:W-:Y:S02]  /*1740*/  USEL UR5, UR26, UR5, !UP2 ;  /* 0x000000051a057287 */ /* 0x000fe4000d000000 */
[----:B------:R-:W-:Y:S02]  /*1750*/  UISETP.NE.AND UP2, UPT, UR10, 0x1, UPT ;  /* 0x000000010a00788c */ /* 0x000fe4000bf45270 */
[----:B----4-:R-:W-:-:S04]  /*1760*/  USHF.R.U32.HI UR4, URZ, UR13, UR4 ;  /* 0x0000000dff047299 */ /* 0x010fc80008011604 */
[----:B------:R-:W-:-:S04]  /*1770*/  USEL UR4, UR27, UR4, !UP2 ;  /* 0x000000041b047287 */ /* 0x000fc8000d000000 */
[----:B------:R-:W-:Y:S02]  /*1780*/  UIADD3 UR6, UPT, UPT, -UR4, UR5, URZ ;  /* 0x0000000504067290 */ /* 0x000fe4000fffe1ff */
[----:B------:R-:W-:Y:S02]  /*1790*/  UIADD3 UR4, UPT, UPT, UR4, -UR5, URZ ;  /* 0x8000000504047290 */ /* 0x000fe4000fffe0ff */
[----:B------:R-:W-:Y:S02]  /*17a0*/  UIMAD UR27, UR6, UR10, UR27 ;  /* 0x0000000a061b72a4 */ /* 0x000fe4000f8e021b */
[----:B------:R-:W-:-:S12]  /*17b0*/  UIMAD UR26, UR4, UR12, UR26 ;  /* 0x0000000c041a72a4 */ /* 0x000fd8000f8e021a */
.L_x_19:
[----:B------:R-:W-:Y:S05]  /*17c0*/  BRA.U !UP6, `(.L_x_20) ;  /* 0x000000010e0c7547 */ /* 0x000fea000b800000 */
[----:B------:R-:W-:Y:S01]  /*17d0*/  UCGABAR_WAIT ;  /* 0x0000000000007dc7 */ /* 0x000fe20008000000 */
[----:B------:R-:W-:Y:S01]  /*17e0*/  CCTL.IVALL ;  /* 0x00000000ff00798f */ /* 0x000fe20002000000 */
[----:B------:R-:W-:Y:S05]  /*17f0*/  BRA `(.L_x_21) ;  /* 0x0000000000047947 */ /* 0x000fea0003800000 */
.L_x_20:
[----:B------:R-:W-:Y:S06]  /*1800*/  BAR.SYNC.DEFER_BLOCKING 0x0 ;  /* 0x0000000000007b1d */ /* 0x000fec0000010000 */
.L_x_21:
[----:B------:R-:W-:Y:S05]  /*1810*/  BRA.U UP0, `(.L_x_22) ;  /* 0x0000001500787547 */ /* 0x000fea000b800000 */
[----:B------:R-:W2:Y:S01]  /*1820*/  LDCU UR6, c[0x0][0x38c] ;  /* 0x00007180ff0677ac */ /* 0x000ea20008000800 */
[----:B------:R-:W-:Y:S01]  /*1830*/  PLOP3.LUT P2, PT, PT, PT, UP4, 0x80, 0x8 ;  /* 0x000000000008781c */ /* 0x000fe20003f4f048 */
[----:B------:R-:W-:Y:S01]  /*1840*/  IMAD.MOV.U32 R12, RZ, RZ, 0x1 ;  /* 0x00000001ff0c7424 */ /* 0x000fe200078e00ff */
[----:B------:R-:W-:Y:S01]  /*1850*/  ISETP.NE.AND P3, PT, R0, RZ, P4 ;  /* 0x000000ff0000720c */ /* 0x000fe20002765270 */
[----:B------:R-:W-:Y:S01]  /*1860*/  UISETP.NE.AND UP1, UPT, UR20, URZ, UPT ;  /* 0x000000ff1400728c */ /* 0x000fe2000bf25270 */
[----:B------:R-:W-:Y:S02]  /*1870*/  PLOP3.LUT P2, PT, P2, PT, PT, 0x8, 0x80 ;  /* 0x000000000080781c */ /* 0x000fe4000174e170 */
[----:B------:R-:W-:Y:S01]  /*1880*/  CS2R R10, SRZ ;  /* 0x00000000000a7805 */ /* 0x000fe2000001ff00 */
[----:B------:R-:W-:Y:S01]  /*1890*/  IMAD.MOV.U32 R9, RZ, RZ, RZ ;  /* 0x000000ffff097224 */ /* 0x000fe200078e00ff */
[----:B------:R-:W3:Y:S01]  /*18a0*/  LDCU UR49, c[0x0][0x370] ;  /* 0x00006e00ff3177ac */ /* 0x000ee20008000800 */
[----:B------:R-:W-:Y:S01]  /*18b0*/  IMAD.MOV.U32 R8, RZ, RZ, 0x1 ;  /* 0x00000001ff087424 */ /* 0x000fe200078e00ff */
[----:B------:R-:W-:Y:S01]  /*18c0*/  USEL UR38, UR53, 0x2, UP1 ;  /* 0x0000000235267887 */ /* 0x000fe20008800000 */
[----:B------:R-:W4:Y:S01]  /*18d0*/  LDCU.64 UR42, c[0x0][0x348] ;  /* 0x00006900ff2a77ac */ /* 0x000f220008000a00 */
[----:B--2---:R-:W-:-:S02]  /*18e0*/  UIADD3 UR5, UPT, UPT, UR6, 0x7f, URZ ;  /* 0x0000007f06057890 */ /* 0x004fc4000fffe0ff */
[----:B------:R-:W-:Y:S02]  /*18f0*/  USHF.L.U32 UR56, UR23, 0x6, URZ ;  /* 0x0000000617387899 */ /* 0x000fe400080006ff */
[----:B------:R-:W-:Y:S02]  /*1900*/  USHF.R.S32.HI UR4, URZ, 0x1f, UR5 ;  /* 0x0000001fff047899 */ /* 0x000fe40008011405 */
[----:B------:R-:W-:Y:S02]  /*1910*/  UIADD3 UR55, UPT, UPT, UR6, 0xfe, URZ ;  /* 0x000000fe06377890 */ /* 0x000fe4000fffe0ff */
[----:B------:R-:W-:Y:S02]  /*1920*/  ULEA.HI UR4, UR4, UR5, URZ, 0x7 ;  /* 0x0000000504047291 */ /* 0x000fe4000f8f38ff */
[----:B------:R-:W-:Y:S02]  /*1930*/  USHF.L.U32 UR5, UR23, 0x7, URZ ;  /* 0x0000000717057899 */ /* 0x000fe400080006ff */
[----:B------:R-:W-:-:S02]  /*1940*/  USHF.R.S32.HI UR51, URZ, 0x7, UR4 ;  /* 0x00000007ff337899 */ /* 0x000fc40008011404 */
[----:B------:R-:W-:Y:S02]  /*1950*/  UIADD3 UR4, UPT, UPT, UR6, -0x1, URZ ;  /* 0xffffffff06047890 */ /* 0x000fe4000fffe0ff */
[----:B------:R-:W-:Y:S02]  /*1960*/  UISETP.LT.U32.AND UP0, UPT, UR51, 0x4, UPT ;  /* 0x000000043300788c */ /* 0x000fe4000bf01070 */
[----:B------:R-:W-:Y:S02]  /*1970*/  UISETP.GE.U32.AND UP2, UPT, UR4, -0xff, UPT ;  /* 0xffffff010400788c */ /* 0x000fe4000bf46070 */
[----:B------:R-:W-:Y:S02]  /*1980*/  USEL UR50, UR51, 0x4, UP0 ;  /* 0x0000000433327887 */ /* 0x000fe40008000000 */
[----:B------:R-:W-:Y:S02]  /*1990*/  ULOP3.LUT UR5, UR5, 0x80, URZ, 0xc0, !UPT ;  /* 0x0000008005057892 */ /* 0x000fe4000f8ec0ff */
[----:B------:R-:W-:Y:S01]  /*19a0*/  UIADD3 UR4, UPT, UPT, UR50, -0x1, URZ ;  /* 0xffffffff32047890 */ /* 0x000fe2000fffe0ff */
[----:B------:R-:W2:Y:S04]  /*19b0*/  LDCU UR48, c[0x0][0x374] ;  /* 0x00006e80ff3077ac */ /* 0x000ea80008000800 */
[----:B------:R-:W-:-:S02]  /*19c0*/  @UP2 UIADD3 UR4, UPT, UPT, UR50, URZ, URZ ;  /* 0x000000ff32042290 */ /* 0x000fc4000fffe0ff */
[----:B------:R-:W-:Y:S02]  /*19d0*/  ULEA.HI UR53, UR37, UR5, URZ, 0x1a ;  /* 0x0000000525357291 */ /* 0x000fe4000f8fd0ff */
[----:B------:R-:W-:Y:S02]  /*19e0*/  UIADD3 UR54, UPT, UPT, UR51, -UR50, URZ ;  /* 0x8000003233367290 */ /* 0x000fe4000fffe0ff */
[----:B------:R-:W-:Y:S02]  /*19f0*/  UIADD3 UR39, UPT, UPT, UR4, 0x1, URZ ;  /* 0x0000000104277890 */ /* 0x000fe4000fffe0ff */
[----:B------:R-:W-:Y:S01]  /*1a00*/  UIADD3 UR52, UPT, UPT, -UR4, URZ, URZ ;  /* 0x000000ff04347290 */ /* 0x000fe2000fffe1ff */
[----:B---34-:R-:W-:-:S11]  /*1a10*/  UMOV UR29, URZ ;  /* 0x000000ff001d7c82 */ /* 0x018fd60008000000 */
.L_x_46:
[----:B------:R-:W-:Y:S01]  /*1a20*/  UISETP.NE.AND UP0, UPT, UR47, URZ, UPT ;  /* 0x000000ff2f00728c */ /* 0x000fe2000bf05270 */
[----:B---3--:R-:W3:Y:S08]  /*1a30*/  S2UR UR47, SR_CgaCtaId ;  /* 0x00000000002f79c3 */ /* 0x008ef00000008800 */
[----:B-1----:R-:W-:Y:S05]  /*1a40*/  BRA.U UP0, `(.L_x_23) ;  /* 0x0000000100347547 */ /* 0x002fea000b800000 */
[----:B------:R-:W4:Y:S01]  /*1a50*/  S2R R0, SR_CgaCtaId ;  /* 0x0000000000007919 */ /* 0x000f220000008800 */
[----:B------:R-:W-:Y:S02]  /*1a60*/  MOV R3, 0x400 ;  /* 0x0000040000037802 */ /* 0x000fe40000000f00 */
[----:B------:R-:W-:Y:S02]  /*1a70*/  SHF.L.U32 R2, R8, 0x1f, RZ ;  /* 0x0000001f08027819 */ /* 0x000fe400000006ff */
[----:B----4-:R-:W-:-:S05]  /*1a80*/  LEA R0, R0, R3, 0x18 ;  /* 0x0000000300007211 */ /* 0x010fca00078ec0ff */
[----:B------:R-:W-:-:S04]  /*1a90*/  IMAD R3, R9, 0x8, R0 ;  /* 0x0000000809037824 */ /* 0x000fc800078e0200 */
[----:B------:R-:W4:Y:S02]  /*1aa0*/  SYNCS.PHASECHK.TRANS64.TRYWAIT P0, [R3+URZ+0x100], R2 ;  /* 0x00010002030075a7 */ /* 0x000f2400080011ff */
[----:B----4-:R-:W-:Y:S05]  /*1ab0*/  @!P0 BRA `(.L_x_24) ;  /* 0x0000008400f48947 */ /* 0x010fea0003800000 */
.L_x_153:
[----:B------:R-:W-:Y:S01]  /*1ac0*/  VIADD R9, R9, 0x1 ;  /* 0x0000000109097836 */ /* 0x000fe20000000000 */
[----:B------:R4:W-:Y:S04]  /*1ad0*/  SYNCS.ARRIVE.TRANS64.A1T0 RZ, [R3+URZ+0xf0], RZ ;  /* 0x0000f0ff03ff79a7 */ /* 0x0009e800081000ff */
[----:B------:R-:W-:-:S04]  /*1ae0*/  ISETP.NE.AND P0, PT, R9, 0x2, PT ;  /* 0x000000020900780c */ /* 0x000fc80003f05270 */
[----:B------:R-:W-:Y:S02]  /*1af0*/  SEL R9, R9, RZ, P0 ;  /* 0x000000ff09097207 */ /* 0x000fe40000000000 */
[----:B----4-:R-:W-:-:S04]  /*1b00*/  SEL R3, RZ, 0x1, P0 ;  /* 0x00000001ff037807 */ /* 0x010fc80000000000 */
[----:B------:R-:W-:Y:S02]  /*1b10*/  LOP3.LUT R8, R8, R3, RZ, 0x3c, !PT ;  /* 0x0000000308087212 */ /* 0x000fe400078e3cff */
.L_x_23:
[----:B------:R-:W-:Y:S01]  /*1b20*/  UMOV UR21, 0x400 ;  /* 0x0000040000157882 */ /* 0x000fe20000000000 */
[----:B------:R-:W-:Y:S01]  /*1b30*/  SHF.L.U32 R0, R12, 0x1f, RZ ;  /* 0x0000001f0c007819 */ /* 0x000fe200000006ff */
[----:B---3--:R-:W-:Y:S02]  /*1b40*/  ULEA UR21, UR47, UR21, 0x18 ;  /* 0x000000152f157291 */ /* 0x008fe4000f8ec0ff */
[----:B------:R-:W-:Y:S02]  /*1b50*/  UISETP.GE.U32.AND UP0, UPT, UR55, 0xff, UPT ;  /* 0x000000ff3700788c */ /* 0x000fe4000bf06070 */
[----:B------:R-:W-:Y:S02]  /*1b60*/  ULEA UR4, UR29, UR21, 0x3 ;  /* 0x000000151d047291 */ /* 0x000fe4000f8e18ff */
[----:B------:R-:W-:Y:S01]  /*1b70*/  ULEA UR19, UR27, UR53, 0x8 ;  /* 0x000000351b137291 */ /* 0x000fe2000f8e40ff */
[----:B------:R-:W-:-:S06]  /*1b80*/  UMOV UR13, URZ ;  /* 0x000000ff000d7c82 */ /* 0x000fcc0008000000 */
[----:B------:R3:W4:Y:S01]  /*1b90*/  SYNCS.PHASECHK.TRANS64.TRYWAIT P1, [UR4+0x20], R0 ;  /* 0x00002000ff0075a7 */ /* 0x0007220008021104 */
[----:B------:R-:W-:-:S04]  /*1ba0*/  ULEA.HI UR4, UR26, UR26, URZ, 0x1 ;  /* 0x0000001a1a047291 */ /* 0x000fc8000f8f08ff */
[----:B------:R-:W-:-:S04]  /*1bb0*/  USHF.L.U32 UR4, UR4, 0x6, URZ ;  /* 0x0000000604047899 */ /* 0x000fc800080006ff */
[----:B------:R-:W-:-:S04]  /*1bc0*/  ULOP3.LUT UR35, UR4, 0xffffff80, URZ, 0xc0, !UPT ;  /* 0xffffff8004237892 */ /* 0x000fc8000f8ec0ff */
[----:B------:R-:W-:Y:S01]  /*1bd0*/  ULOP3.LUT UR35, UR35, 0x40, UR56, 0xf8, !UPT ;  /* 0x0000004023237892 */ /* 0x000fe2000f8ef838 */
[----:B------:R-:W-:Y:S11]  /*1be0*/  BRA.U !UP0, `(.L_x_25) ;  /* 0x0000000508107547 */ /* 0x000ff6000b800000 */
[----:B------:R-:W-:Y:S01]  /*1bf0*/  UMOV UR30, UR52 ;  /* 0x00000034001e7c82 */ /* 0x000fe20008000000 */
[----:B------:R-:W-:Y:S01]  /*1c00*/  UMOV UR6, UR29 ;  /* 0x0000001d00067c82 */ /* 0x000fe20008000000 */
[----:B------:R-:W-:-:S05]  /*1c10*/  UMOV UR26, 0x40 ;  /* 0x00000040001a7882 */ /* 0x000fca0000000000 */
.L_x_33:
[----:B------:R-:W-:Y:S01]  /*1c20*/  ULEA UR5, UR6, UR21, 0x3 ;  /* 0x0000001506057291 */ /* 0x000fe2000f8e18ff */
[----:B----4-:R-:W-:Y:S01]  /*1c30*/  @P4 MOV R2, 0x18000 ;  /* 0x0001800000024802 */ /* 0x010fe20000000f00 */
[----:B-12-4-:R-:W-:Y:S10]  /*1c40*/  @P1 BRA `(.L_x_26) ;  /* 0x00000000000c1947 */ /* 0x016ff40003800000 */
[----:B------:R-:W-:-:S04]  /*1c50*/  SHF.L.U32 R3, R12, 0x1f, RZ ;  /* 0x0000001f0c037819 */ /* 0x000fc800000006ff */
[----:B------:R-:W4:Y:S02]  /*1c60*/  SYNCS.PHASECHK.TRANS64.TRYWAIT P0, [UR5+0x20], R3 ;  /* 0x00002003ff0075a7 */ /* 0x000f240008001105 */
[----:B----4-:R-:W-:Y:S05]  /*1c70*/  @!P0 BRA `(.L_x_27) ;  /* 0x0000008400988947 */ /* 0x010fea0003800000 */
.L_x_26:
[----:B------:R4:W-:Y:S01]  /*1c80*/  @P4 SYNCS.ARRIVE.TRANS64 RZ, [UR5], R2 ;  /* 0x00000002ffff49a7 */ /* 0x0009e20008000005 */
[----:B------:R-:W-:Y:S02]  /*1c90*/  ULOP3.LUT UR4, UR38, 0x2, URZ, 0xfc, !UPT ;  /* 0x0000000226047892 */ /* 0x000fe4000f8efcff */
[----:B------:R-:W-:Y:S02]  /*1ca0*/  UIADD3 UR30, UPT, UPT, UR30, 0x1, URZ ;  /* 0x000000011e1e7890 */ /* 0x000fe4000fffe0ff */
[----:B------:R-:W-:Y:S02]  /*1cb0*/  UISETP.NE.AND UP0, UPT, UR4, 0x2, UPT ;  /* 0x000000020400788c */ /* 0x000fe4000bf05270 */
[----:B------:R-:W-:-:S07]  /*1cc0*/  UISETP.NE.AND UP2, UPT, UR30, 0x1, UPT ;  /* 0x000000011e00788c */ /* 0x000fce000bf45270 */
[----:B------:R-:W-:Y:S05]  /*1cd0*/  BRA.U UP0, `(.L_x_28) ;  /* 0x0000000100047547 */ /* 0x000fea000b800000 */
[----:B-12---:R-:W-:Y:S05]  /*1ce0*/  BPT.TRAP 0x1 ;  /* 0x000000040000795c */ /* 0x006fea0000300000 */
.L_x_28:
[----:B------:R-:W-:Y:S04]  /*1cf0*/  BSSY.RECONVERGENT B0, `(.L_x_29) ;  /* 0x0000003000007945 */ /* 0x000fe80003800200 */
[----:B------:R-:W-:Y:S05]  /*1d00*/  @!P3 BRA `(.L_x_30) ;  /* 0x000000000004b947 */ /* 0x000fea0003800000 */
[----:B-12---:R-:W-:Y:S05]  /*1d10*/  BPT.TRAP 0x1 ;  /* 0x000000040000795c */ /* 0x006fea0000300000 */
.L_x_30:
[----:B-12---:R-:W-:Y:S05]  /*1d20*/  BSYNC.RECONVERGENT B0 ;  /* 0x0000000000007941 */ /* 0x006fea0003800200 */
.L_x_29:
[----:B------:R-:W-:Y:S01]  /*1d30*/  UIADD3 UR4, UPT, UPT, UR6, 0x1, URZ ;  /* 0x0000000106047890 */ /* 0x000fe2000fffe0ff */
[----:B------:R-:W-:Y:S01]  /*1d40*/  BSSY.RECONVERGENT B0, `(.L_x_31) ;  /* 0x000002a000007945 */ /* 0x000fe20003800200 */
[----:B------:R-:W-:Y:S02]  /*1d50*/  ELECT P0, URZ, PT ;  /* 0x0000000000ff782f */ /* 0x000fe40003800000 */
[----:B------:R-:W-:-:S04]  /*1d60*/  UISETP.NE.AND UP0, UPT, UR4, 0x4, UPT ;  /* 0x000000040400788c */ /* 0x000fc8000bf05270 */
[----:B------:R-:W-:Y:S02]  /*1d70*/  USEL UR7, URZ, 0x1, UP0 ;  /* 0x00000001ff077887 */ /* 0x000fe40008000000 */
[----:B------:R-:W-:-:S04]  /*1d80*/  USEL UR29, UR4, URZ, UP0 ;  /* 0x000000ff041d7287 */ /* 0x000fc80008000000 */
[----:B------:R-:W-:Y:S01]  /*1d90*/  ULEA UR4, UR29, UR21, 0x3 ;  /* 0x000000151d047291 */ /* 0x000fe2000f8e18ff */
[----:B------:R-:W-:-:S04]  /*1da0*/  LOP3.LUT R12, R12, UR7, RZ, 0x3c, !PT ;  /* 0x000000070c0c7c12 */ /* 0x000fc8000f8e3cff */
[----:B---3--:R-:W-:-:S04]  /*1db0*/  SHF.L.U32 R0, R12, 0x1f, RZ ;  /* 0x0000001f0c007819 */ /* 0x008fc800000006ff */
[----:B------:R1:W2:Y:S01]  /*1dc0*/  SYNCS.PHASECHK.TRANS64.TRYWAIT P1, [UR4+0x20], R0 ;  /* 0x00002000ff0075a7 */ /* 0x0002a20008021104 */
[----:B------:R-:W-:Y:S05]  /*1dd0*/  @!P0 BRA `(.L_x_32) ;  /* 0x0000000000808947 */ /* 0x000fea0003800000 */
[----:B------:R-:W-:Y:S02]  /*1de0*/  USHF.L.U32 UR4, UR6, 0xe, URZ ;  /* 0x0000000e06047899 */ /* 0x000fe400080006ff */
[----:B------:R-:W-:Y:S02]  /*1df0*/  UIADD3 UR22, UP1, UPT, UR42, 0x80, URZ ;  /* 0x000000802a167890 */ /* 0x000fe4000ff3e0ff */
[----:B------:R-:W-:Y:S02]  /*1e00*/  ULOP3.LUT UR8, UR4, UR37, URZ, 0xfc, !UPT ;  /* 0x0000002504087292 */ /* 0x000fe4000f8efcff */
[----:B------:R-:W-:Y:S02]  /*1e10*/  UIADD3 UR24, UPT, UPT, UR21, UR4, URZ ;  /* 0x0000000415187290 */ /* 0x000fe4000fffe0ff */
[----:B------:R-:W-:Y:S02]  /*1e20*/  UIADD3 UR14, UP0, UPT, UR42, 0x180, URZ ;  /* 0x000001802a0e7890 */ /* 0x000fe4000ff1e0ff */
[----:B------:R-:W-:-:S02]  /*1e30*/  ULEA UR8, UR8, UR21, 0x1 ;  /* 0x0000001508087291 */ /* 0x000fc4000f8e08ff */
[----:B------:R-:W-:Y:S02]  /*1e40*/  UIADD3 UR34, UPT, UPT, UR26, -0x40, URZ ;  /* 0xffffffc01a227890 */ /* 0x000fe4000fffe0ff */
[----:B------:R-:W-:Y:S02]  /*1e50*/  ULOP3.LUT UR33, UR5, 0xfefffff8, URZ, 0xc0, !UPT ;  /* 0xfefffff805217892 */ /* 0x000fe4000f8ec0ff */
[----:B------:R-:W-:Y:S02]  /*1e60*/  UIADD3.X UR23, UPT, UPT, URZ, UR43, URZ, UP1, !UPT ;  /* 0x0000002bff177290 */ /* 0x000fe40008ffe4ff */
[----:B------:R-:W-:Y:S02]  /*1e70*/  UIADD3 UR32, UPT, UPT, UR24, 0x8400, URZ ;  /* 0x0000840018207890 */ /* 0x000fe4000fffe0ff */
[----:B------:R-:W-:Y:S02]  /*1e80*/  UIADD3 UR24, UPT, UPT, UR24, 0xa400, URZ ;  /* 0x0000a40018187890 */ /* 0x000fe4000fffe0ff */
[----:B------:R-:W-:-:S02]  /*1e90*/  UIADD3.X UR15, UPT, UPT, URZ, UR43, URZ, UP0, !UPT ;  /* 0x0000002bff0f7290 */ /* 0x000fc400087fe4ff */
[----:B------:R-:W-:Y:S02]  /*1ea0*/  UIADD3 UR16, UPT, UPT, UR8, 0x18400, URZ ;  /* 0x0001840008107890 */ /* 0x000fe4000fffe0ff */
[----:B------:R-:W-:Y:S02]  /*1eb0*/  UPRMT UR4, URZ, 0x5410, UR31 ;  /* 0x00005410ff047896 */ /* 0x000fe4000800001f */
[----:B------:R-:W-:Y:S01]  /*1ec0*/  UIADD3 UR8, UPT, UPT, UR8, 0x1c400, URZ ;  /* 0x0001c40008087890 */ /* 0x000fe2000fffe0ff */
[----:B------:R-:W-:Y:S01]  /*1ed0*/  UMOV UR40, 0x0 ;  /* 0x0000000000287882 */ /* 0x000fe20000000000 */
[----:B------:R-:W-:Y:S01]  /*1ee0*/  UMOV UR41, 0x10000000 ;  /* 0x1000000000297882 */ /* 0x000fe20000000000 */
[----:B------:R-:W-:Y:S01]  /*1ef0*/  UMOV UR27, UR35 ;  /* 0x00000023001b7c82 */ /* 0x000fe20008000000 */
[----:B------:R-:W-:Y:S01]  /*1f00*/  UMOV UR28, UR36 ;  /* 0x00000024001c7c82 */ /* 0x000fe20008000000 */
[----:B------:R-:W-:Y:S01]  /*1f10*/  UMOV UR25, UR33 ;  /* 0x0000002100197c82 */ /* 0x000fe20008000000 */
[----:B------:R-:W-:Y:S01]  /*1f20*/  UMOV UR20, UR36 ;  /* 0x0000002400147c82 */ /* 0x000fe20008000000 */
[----:B------:R-:W-:Y:S01]  /*1f30*/  UMOV UR17, UR33 ;  /* 0x0000002100117c82 */ /* 0x000fe20008000000 */
[----:B------:R-:W-:Y:S01]  /*1f40*/  UMOV UR18, UR34 ;  /* 0x0000002200127c82 */ /* 0x000fe20008000000 */
[----:B------:R3:W-:Y:S01]  /*1f50*/  UTMALDG.3D.2CTA [UR32], [UR22], desc[UR40] ;  /* 0x00002820160075b4 */ /* 0x0007e20008211000 */
[----:B------:R-:W-:Y:S01]  /*1f60*/  UMOV UR10, UR26 ;  /* 0x0000001a000a7c82 */ /* 0x000fe20008000000 */
[----:B------:R-:W-:Y:S01]  /*1f70*/  UMOV UR11, UR19 ;  /* 0x00000013000b7c82 */ /* 0x000fe20008000000 */
[----:B------:R-:W-:Y:S01]  /*1f80*/  UMOV UR12, UR36 ;  /* 0x00000024000c7c82 */ /* 0x000fe20008000000 */
[----:B------:R-:W-:Y:S01]  /*1f90*/  UMOV UR9, UR33 ;  /* 0x0000002100097c82 */ /* 0x000fe20008000000 */
[----:B------:R3:W-:Y:S01]  /*1fa0*/  UTMALDG.3D.2CTA [UR24], [UR22], desc[UR40] ;  /* 0x00002818160075b4 */ /* 0x0007e20008211000 */
[----:B------:R3:W-:Y:S01]  /*1fb0*/  UTMALDG.3D.MULTICAST.2CTA [UR16], [UR14], UR4, desc[UR40] ;  /* 0x000028100e0073b4 */ /* 0x0007e20008211804 */
[----:B------:R3:W-:Y:S02]  /*1fc0*/  UTMALDG.3D.MULTICAST.2CTA [UR8], [UR14], UR4, desc[UR40] ;  /* 0x000028080e0073b4 */ /* 0x0007e40008211804 */
[----:B---3--:R-:W-:Y:S01]  /*1fd0*/  NOP ;  /* 0x0000000000007918 */ /* 0x008fe20000000000 */
.L_x_32:
[----:B------:R-:W-:Y:S05]  /*1fe0*/  BSYNC.RECONVERGENT B0 ;  /* 0x0000000000007941 */ /* 0x000fea0003800200 */
.L_x_31:
[----:B------:R-:W-:Y:S01]  /*1ff0*/  UIADD3 UR26, UPT, UPT, UR26, 0x80, URZ ;  /* 0x000000801a1a7890 */ /* 0x000fe2000fffe0ff */
[----:B------:R-:W-:Y:S01]  /*2000*/  UMOV UR6, UR29 ;  /* 0x0000001d00067c82 */ /* 0x000fe20008000000 */
[----:B------:R-:W-:Y:S01]  /*2010*/  UMOV UR13, UR39 ;  /* 0x00000027000d7c82 */ /* 0x000fe20008000000 */
[----:B------:R-:W-:Y:S09]  /*2020*/  BRA.U UP2, `(.L_x_33) ;  /* 0xfffffff902fc7547 */ /* 0x000ff2000b83ffff */
.L_x_25:
[----:B------:R-:W-:Y:S01]  /*2030*/  ULEA UR4, UR29, UR21, 0x3 ;  /* 0x000000151d047291 */ /* 0x000fe2000f8e18ff */
[----:B-1-3--:R-:W-:Y:S01]  /*2040*/  SHF.L.U32 R0, R12, 0x1f, RZ ;  /* 0x0000001f0c007819 */ /* 0x00afe200000006ff */
[----:B------:R-:W-:Y:S01]  /*2050*/  @!P2 SYNCS.ARRIVE.TRANS64.A1T0 RZ, [UR21+0x88], RZ ;  /* 0x000088ffffffa9a7 */ /* 0x000fe20008100015 */
[----:B------:R-:W-:-:S06]  /*2060*/  UISETP.GT.AND UP0, UPT, UR51, UR50, UPT ;  /* 0x000000323300728c */ /* 0x000fcc000bf04270 */
[----:B--2-4-:R1:W2:Y:S03]  /*2070*/  SYNCS.PHASECHK.TRANS64.TRYWAIT P1, [UR4+0x20], R0 ;  /* 0x00002000ff0075a7 */ /* 0x0142a60008021104 */
[----:B------:R-:W-:Y:S05]  /*2080*/  BRA.U !UP0, `(.L_x_34) ;  /* 0x0000000508087547 */ /* 0x000fea000b800000 */
[----:B------:R-:W-:Y:S01]  /*2090*/  UIADD3 UR30, UPT, UPT, UR54, UR13, URZ ;  /* 0x0000000d361e7290 */ /* 0x000fe2000fffe0ff */
[----:B------:R-:W-:-:S11]  /*20a0*/  UMOV UR7, UR29 ;  /* 0x0000001d00077c82 */ /* 0x000fd60008000000 */
.L_x_42:
[----:B------:R-:W-:Y:S01]  /*20b0*/  ULEA UR6, UR7, UR21, 0x3 ;  /* 0x0000001507067291 */ /* 0x000fe2000f8e18ff */
[----:B--2---:R-:W-:Y:S01]  /*20c0*/  @P4 MOV R2, 0x18000 ;  /* 0x0001800000024802 */ /* 0x004fe20000000f00 */
[----:B--23--:R-:W-:Y:S10]  /*20d0*/  @P1 BRA `(.L_x_35) ;  /* 0x00000000000c1947 */ /* 0x00cff40003800000 */
[----:B------:R-:W-:-:S04]  /*20e0*/  SHF.L.U32 R3, R12, 0x1f, RZ ;  /* 0x0000001f0c037819 */ /* 0x000fc800000006ff */
[----:B------:R-:W2:Y:S02]  /*20f0*/  SYNCS.PHASECHK.TRANS64.TRYWAIT P0, [UR6+0x20], R3 ;  /* 0x00002003ff0075a7 */ /* 0x000ea40008001106 */
[----:B--2---:R-:W-:Y:S05]  /*2100*/  @!P0 BRA `(.L_x_36) ;  /* 0x00000080008c8947 */ /* 0x004fea0003800000 */
.L_x_35:
[----:B------:R2:W-:Y:S01]  /*2110*/  @P4 SYNCS.ARRIVE.TRANS64 RZ, [UR6], R2 ;  /* 0x00000002ffff49a7 */ /* 0x0005e20008000006 */
[----:B------:R-:W-:-:S04]  /*2120*/  ULOP3.LUT UR4, UR38, 0x2, URZ, 0xfc, !UPT ;  /* 0x0000000226047892 */ /* 0x000fc8000f8efcff */
[----:B------:R-:W-:-:S09]  /*2130*/  UISETP.NE.AND UP0, UPT, UR4, 0x2, UPT ;  /* 0x000000020400788c */ /* 0x000fd2000bf05270 */
[----:B------:R-:W-:Y:S05]  /*2140*/  BRA.U UP0, `(.L_x_37) ;  /* 0x0000000100047547 */ /* 0x000fea000b800000 */
[----:B------:R-:W-:Y:S05]  /*2150*/  BPT.TRAP 0x1 ;  /* 0x000000040000795c */ /* 0x000fea0000300000 */
.L_x_37:
[----:B------:R-:W-:Y:S04]  /*2160*/  BSSY.RECONVERGENT B0, `(.L_x_38) ;  /* 0x0000003000007945 */ /* 0x000fe80003800200 */
[----:B------:R-:W-:Y:S05]  /*2170*/  @!P3 BRA `(.L_x_39) ;  /* 0x000000000004b947 */ /* 0x000fea0003800000 */
[----:B------:R-:W-:Y:S05]  /*2180*/  BPT.TRAP 0x1 ;  /* 0x000000040000795c */ /* 0x000fea0000300000 */
.L_x_39:
[----:B------:R-:W-:Y:S05]  /*2190*/  BSYNC.RECONVERGENT B0 ;  /* 0x0000000000007941 */ /* 0x000fea0003800200 */
.L_x_38:
        /* <DEDUP_REMOVED lines=8> */
[----:B-1----:R-:W-:-:S04]  /*2220*/  SHF.L.U32 R0, R12, 0x1f, RZ ;  /* 0x0000001f0c007819 */ /* 0x002fc800000006ff */
[----:B------:R1:W3:Y:S01]  /*2230*/  SYNCS.PHASECHK.TRANS64.TRYWAIT P1, [UR4+0x20], R0 ;  /* 0x00002000ff0075a7 */ /* 0x0002e20008021104 */
[----:B------:R-:W-:Y:S05]  /*2240*/  @!P0 BRA `(.L_x_41) ;  /* 0x0000000000848947 */ /* 0x000fea0003800000 */
[----:B------:R-:W-:Y:S02]  /*2250*/  USHF.L.U32 UR4, UR7, 0xe, URZ ;  /* 0x0000000e07047899 */ /* 0x000fe400080006ff */
[----:B------:R-:W-:Y:S02]  /*2260*/  UIADD3 UR14, UP1, UPT, UR42, 0x80, URZ ;  /* 0x000000802a0e7890 */ /* 0x000fe4000ff3e0ff */
[----:B------:R-:W-:Y:S02]  /*2270*/  ULOP3.LUT UR8, UR4, UR37, URZ, 0xfc, !UPT ;  /* 0x0000002504087292 */ /* 0x000fe4000f8efcff */
[----:B------:R-:W-:Y:S02]  /*2280*/  UIADD3 UR24, UPT, UPT, UR21, UR4, URZ ;  /* 0x0000000415187290 */ /* 0x000fe4000fffe0ff */
[----:B------:R-:W-:Y:S02]  /*2290*/  USHF.L.U32 UR34, UR13, 0x7, URZ ;  /* 0x000000070d227899 */ /* 0x000fe400080006ff */
[----:B------:R-:W-:-:S02]  /*22a0*/  UIADD3 UR22, UP0, UPT, UR42, 0x180, URZ ;  /* 0x000001802a167890 */ /* 0x000fc4000ff1e0ff */
[----:B------:R-:W-:Y:S02]  /*22b0*/  ULEA UR8, UR8, UR21, 0x1 ;  /* 0x0000001508087291 */ /* 0x000fe4000f8e08ff */
[----:B------:R-:W-:Y:S02]  /*22c0*/  ULOP3.LUT UR33, UR6, 0xfefffff8, URZ, 0xc0, !UPT ;  /* 0xfefffff806217892 */ /* 0x000fe4000f8ec0ff */
[----:B------:R-:W-:Y:S02]  /*22d0*/  UIADD3.X UR15, UPT, UPT, URZ, UR43, URZ, UP1, !UPT ;  /* 0x0000002bff0f7290 */ /* 0x000fe40008ffe4ff */
[----:B------:R-:W-:Y:S02]  /*22e0*/  UIADD3 UR32, UPT, UPT, UR24, 0x8400, URZ ;  /* 0x0000840018207890 */ /* 0x000fe4000fffe0ff */
[----:B------:R-:W-:Y:S02]  /*22f0*/  UIADD3 UR26, UPT, UPT, UR34, 0x40, URZ ;  /* 0x00000040221a7890 */ /* 0x000fe4000fffe0ff */
[----:B------:R-:W-:-:S02]  /*2300*/  UIADD3 UR24, UPT, UPT, UR24, 0xa400, URZ ;  /* 0x0000a40018187890 */ /* 0x000fc4000fffe0ff */
[----:B------:R-:W-:Y:S02]  /*2310*/  UIADD3.X UR23, UPT, UPT, URZ, UR43, URZ, UP0, !UPT ;  /* 0x0000002bff177290 */ /* 0x000fe400087fe4ff */
        /* <DEDUP_REMOVED lines=19> */
[----:B----4-:R-:W-:Y:S01]  /*2450*/  NOP ;  /* 0x0000000000007918 */ /* 0x010fe20000000000 */
.L_x_41:
[----:B------:R-:W-:Y:S05]  /*2460*/  BSYNC.RECONVERGENT B0 ;  /* 0x0000000000007941 */ /* 0x000fea0003800200 */
.L_x_40:
[----:B------:R-:W-:Y:S01]  /*2470*/  UIADD3 UR13, UPT, UPT, UR13, 0x1, URZ ;  /* 0x000000010d0d7890 */ /* 0x000fe2000fffe0ff */
[----:B------:R-:W-:-:S03]  /*2480*/  UMOV UR7, UR29 ;  /* 0x0000001d00077c82 */ /* 0x000fc60008000000 */
[----:B------:R-:W-:-:S09]  /*2490*/  UISETP.NE.AND UP0, UPT, UR13, UR30, UPT ;  /* 0x0000001e0d00728c */ /* 0x000fd2000bf05270 */
[----:B------:R-:W-:Y:S05]  /*24a0*/  BRA.U UP0, `(.L_x_42) ;  /* 0xfffffffd00007547 */ /* 0x000fea000b83ffff */
.L_x_34:
[C---:B------:R-:W-:Y:S01]  /*24b0*/  LEA R3, R11.reuse, UR21, 0x3 ;  /* 0x000000150b037c11 */ /* 0x040fe2000f8e18ff */
[----:B------:R-:W-:Y:S01]  /*24c0*/  NOP ;  /* 0x0000000000007918 */ /* 0x000fe20000000000 */
[----:B-1----:R-:W-:Y:S02]  /*24d0*/  SHF.L.U32 R0, R10, 0x1f, RZ ;  /* 0x0000001f0a007819 */ /* 0x002fe400000006ff */
[----:B------:R-:W-:Y:S02]  /*24e0*/  LEA R5, R11, UR21, 0x4 ;  /* 0x000000150b057c11 */ /* 0x000fe4000f8e20ff */
[----:B------:R-:W1:Y:S02]  /*24f0*/  SYNCS.PHASECHK.TRANS64.TRYWAIT P0, [R3+URZ+0x90], R0 ;  /* 0x00009000030075a7 */ /* 0x000e6400080011ff */
[----:B-1----:R-:W-:Y:S05]  /*2500*/  @!P0 BRA `(.L_x_43) ;  /* 0x0000007c00a48947 */ /* 0x002fea0003800000 */
.L_x_156:
[----:B------:R-:W4:Y:S01]  /*2510*/  LDS.128 R4, [R5+0x120] ;  /* 0x0001200005047984 */ /* 0x000f220000000c00 */
[----:B------:R-:W-:Y:S01]  /*2520*/  UISETP.GE.AND UP0, UPT, UR45, 0x1, UPT ;  /* 0x000000012d00788c */ /* 0x000fe2000bf06270 */
[----:B------:R-:W-:Y:S01]  /*2530*/  @!PT LDS RZ, [RZ] ;  /* 0x00000000fffff984 */ /* 0x000fe20000000800 */
[----:B------:R-:W-:Y:S01]  /*2540*/  @!PT LDS RZ, [RZ] ;  /* 0x00000000fffff984 */ /* 0x000fe20000000800 */
[----:B------:R-:W-:Y:S01]  /*2550*/  @!PT LDS RZ, [RZ] ;  /* 0x00000000fffff984 */ /* 0x000fe20000000800 */
[----:B------:R-:W-:Y:S01]  /*2560*/  @!PT LDS RZ, [RZ] ;  /* 0x00000000fffff984 */ /* 0x000fe20000000800 */
[----:B------:R1:W-:Y:S06]  /*2570*/  MEMBAR.ALL.CTA ;  /* 0x0000000000007992 */ /* 0x0003ec0000008000 */
[----:B-1----:R-:W1:Y:S01]  /*2580*/  FENCE.VIEW.ASYNC.S ;  /* 0x00000000000073c6 */ /* 0x002e620000000000 */
[----:B----4-:R-:W-:-:S13]  /*2590*/  LOP3.LUT P0, RZ, R6, 0x1, RZ, 0xc0, !PT ;  /* 0x0000000106ff7812 */ /* 0x010fda000780c0ff */
[----:B-1----:R-:W-:Y:S01]  /*25a0*/  VOTEU.ANY UP1, P0 ;  /* 0x0000000000ff7886 */ /* 0x002fe20000020100 */
[----:B------:R-:W-:-:S13]  /*25b0*/  PLOP3.LUT P0, PT, PT, PT, UP1, 0x80, 0x8 ;  /* 0x000000000008781c */ /* 0x000fda0003f0f018 */
[----:B------:R-:W-:Y:S02]  /*25c0*/  @P0 LOP3.LUT R0, R5, 0xffff, RZ, 0xc0, !PT ;  /* 0x0000ffff05000812 */ /* 0x000fe400078ec0ff */
[----:B--2---:R-:W-:Y:S02]  /*25d0*/  @P0 MOV R2, R4 ;  /* 0x0000000400020202 */ /* 0x004fe40000000f00 */
[----:B------:R-:W-:Y:S01]  /*25e0*/  @P0 R2UR UR5, R0 ;  /* 0x00000000000502ca */ /* 0x000fe200000e0000 */
[----:B------:R-:W-:Y:S01]  /*25f0*/  VIADD R0, R3, 0xa0 ;  /* 0x000000a003007836 */ /* 0x000fe20000000000 */
[----:B------:R-:W-:Y:S02]  /*2600*/  @P0 SHF.R.U32.HI R4, RZ, 0x10, R5 ;  /* 0x00000010ff040819 */ /* 0x000fe40000011605 */
[----:B------:R-:W-:Y:S02]  /*2610*/  @P0 R2UR UR6, R2 ;  /* 0x00000000020602ca */ /* 0x000fe400000e0000 */
[----:B------:R-:W-:-:S02]  /*2620*/  PRMT R0, RZ, 0x654, R0 ;  /* 0x00000654ff007816 */ /* 0x000fc40000000000 */
[----:B------:R-:W-:Y:S02]  /*2630*/  @P0 R2UR UR4, R4 ;  /* 0x00000000040402ca */ /* 0x000fe400000e0000 */
[----:B------:R1:W-:Y:S03]  /*2640*/  SYNCS.ARRIVE.TRANS64.RED.A1T0 RZ, [R0+URZ], RZ ;  /* 0x000000ff00ff79a7 */ /* 0x0003e600081004ff */
[----:B------:R-:W-:-:S04]  /*2650*/  @UP1 UMOV UR44, UR5 ;  /* 0x00000005002c1c82 */ /* 0x000fc80008000000 */
[----:B------:R-:W-:-:S04]  /*2660*/  @UP1 UMOV UR46, UR6 ;  /* 0x00000006002e1c82 */ /* 0x000fc80008000000 */
[----:B------:R-:W-:Y:S01]  /*2670*/  @UP1 UMOV UR36, UR4 ;  /* 0x0000000400241c82 */ /* 0x000fe20008000000 */
[----:B------:R-:W-:Y:S05]  /*2680*/  BRA.U !UP0, `(.L_x_44) ;  /* 0x0000000108d47547 */ /* 0x000fea000b800000 */
[----:B------:R-:W2:Y:S01]  /*2690*/  LDCU.128 UR12, c[0x0][0xb10] ;  /* 0x00016200ff0c77ac */ /* 0x000ea20008000c00 */
[----:B------:R-:W4:Y:S01]  /*26a0*/  LDCU UR22, c[0x0][0xb20] ;  /* 0x00016400ff1677ac */ /* 0x000f220008000800 */
[----:B------:R-:W3:Y:S01]  /*26b0*/  LDCU UR20, c[0x0][0xb0c] ;  /* 0x00016180ff1477ac */ /* 0x000ee20008000800 */
[----:B------:R-:W1:Y:S01]  /*26c0*/  LDCU.64 UR8, c[0x0][0xb28] ;  /* 0x00016500ff0877ac */ /* 0x000e620008000a00 */
[----:B------:R-:W-:Y:S02]  /*26d0*/  UISETP.NE.AND UP3, UPT, UR45, 0x1, UPT ;  /* 0x000000012d00788c */ /* 0x000fe4000bf65270 */
[----:B--2---:R-:W-:Y:S02]  /*26e0*/  UIMAD.WIDE.U32 UR6, UR48, UR15, URZ ;  /* 0x0000000f300672a5 */ /* 0x004fe4000f8e00ff */
[----:B------:R-:W-:Y:S02]  /*26f0*/  UIMAD.WIDE.U32 UR4, UR49, UR12, URZ ;  /* 0x0000000c310472a5 */ /* 0x000fe4000f8e00ff */
[----:B------:R-:W-:-:S02]  /*2700*/  UISETP.NE.AND UP0, UPT, UR14, 0x1, UPT ;  /* 0x000000010e00788c */ /* 0x000fc4000bf05270 */
[----:B------:R-:W-:Y:S01]  /*2710*/  UIMAD.WIDE.U32 UR18, UR44, UR15, URZ ;  /* 0x0000000f2c1272a5 */ /* 0x000fe2000f8e00ff */
[----:B------:R-:W-:Y:S02]  /*2720*/  UMOV UR6, UR7 ;  /* 0x0000000700067c82 */ /* 0x000fe40008000000 */
[----:B------:R-:W-:Y:S01]  /*2730*/  UMOV UR4, UR5 ;  /* 0x0000000500047c82 */ /* 0x000fe20008000000 */
[----:B----4-:R-:W-:Y:S02]  /*2740*/  USHF.R.U32.HI UR6, URZ, UR22, UR6 ;  /* 0x00000016ff067299 */ /* 0x010fe40008011606 */
[----:B---3--:R-:W-:Y:S02]  /*2750*/  UISETP.NE.AND UP2, UPT, UR20, 0x1, UPT ;  /* 0x000000011400788c */ /* 0x008fe4000bf45270 */
[----:B------:R-:W-:Y:S02]  /*2760*/  USHF.R.U32.HI UR4, URZ, UR13, UR4 ;  /* 0x0000000dff047299 */ /* 0x000fe40008011604 */
[----:B------:R-:W-:-:S02]  /*2770*/  USEL UR5, UR48, UR6, !UP0 ;  /* 0x0000000630057287 */ /* 0x000fc4000c000000 */
[----:B------:R-:W-:Y:S02]  /*2780*/  USEL UR6, UR49, UR4, !UP2 ;  /* 0x0000000431067287 */ /* 0x000fe4000d000000 */
[----:B-1----:R-:W-:Y:S01]  /*2790*/  UIMAD.WIDE.U32 UR10, UR5, UR8, URZ ;  /* 0x00000008050a72a5 */ /* 0x002fe2000f8e00ff */
[----:B------:R-:W-:Y:S01]  /*27a0*/  UMOV UR4, UR19 ;  /* 0x0000001300047c82 */ /* 0x000fe20008000000 */
[----:B------:R-:W-:Y:S02]  /*27b0*/  UIMAD.WIDE.U32 UR16, UR46, UR12, URZ ;  /* 0x0000000c2e1072a5 */ /* 0x000fe4000f8e00ff */
[----:B------:R-:W-:-:S03]  /*27c0*/  UIMAD.WIDE.U32 UR18, UR6, UR8, URZ ;  /* 0x00000008061272a5 */ /* 0x000fc6000f8e00ff */
[----:B------:R-:W-:Y:S01]  /*27d0*/  UMOV UR10, UR11 ;  /* 0x0000000b000a7c82 */ /* 0x000fe20008000000 */
[----:B------:R-:W-:Y:S02]  /*27e0*/  USHF.R.U32.HI UR4, URZ, UR22, UR4 ;  /* 0x00000016ff047299 */ /* 0x000fe40008011604 */
[----:B------:R-:W-:Y:S01]  /*27f0*/  @UP3 USHF.R.U32.HI UR5, URZ, UR9, UR10 ;  /* 0x00000009ff053299 */ /* 0x000fe2000801160a */
[----:B------:R-:W-:Y:S01]  /*2800*/  UMOV UR16, UR17 ;  /* 0x0000001100107c82 */ /* 0x000fe20008000000 */
[----:B------:R-:W-:Y:S01]  /*2810*/  UMOV UR18, UR19 ;  /* 0x0000001300127c82 */ /* 0x000fe20008000000 */
[----:B------:R-:W-:Y:S02]  /*2820*/  USHF.R.U32.HI UR13, URZ, UR13, UR16 ;  /* 0x0000000dff0d7299 */ /* 0x000fe40008011610 */
[----:B------:R-:W-:Y:S02]  /*2830*/  USEL UR4, UR44, UR4, !UP0 ;  /* 0x000000042c047287 */ /* 0x000fe4000c000000 */
[----:B------:R-:W-:-:S02]  /*2840*/  @UP3 USHF.R.U32.HI UR6, URZ, UR9, UR18 ;  /* 0x00000009ff063299 */ /* 0x000fc40008011612 */
[----:B------:R-:W-:Y:S02]  /*2850*/  UIMAD UR7, UR45, UR5, URZ ;  /* 0x000000052d0772a4 */ /* 0x000fe4000f8e02ff */
[----:B------:R-:W-:Y:S02]  /*2860*/  USEL UR5, UR46, UR13, !UP2 ;  /* 0x0000000d2e057287 */ /* 0x000fe4000d000000 */
[----:B------:R-:W-:Y:S02]  /*2870*/  UIMAD UR10, UR45, UR6, URZ ;  /* 0x000000062d0a72a4 */ /* 0x000fe4000f8e02ff */
[----:B------:R-:W-:Y:S02]  /*2880*/  UISETP.GE.AND UP0, UPT, UR4, UR7, UPT ;  /* 0x000000070400728c */ /* 0x000fe4000bf06270 */
[----:B------:R-:W-:Y:S02]  /*2890*/  UIMAD.WIDE.U32 UR12, UR4, UR8, URZ ;  /* 0x00000008040c72a5 */ /* 0x000fe4000f8e00ff */
[----:B------:R-:W-:-:S02]  /*28a0*/  UISETP.GE.OR UP0, UPT, UR5, UR10, UP0 ;  /* 0x0000000a0500728c */ /* 0x000fc40008706670 */
[----:B------:R-:W-:Y:S02]  /*28b0*/  UIMAD.WIDE.U32 UR10, UR5, UR8, URZ ;  /* 0x00000008050a72a5 */ /* 0x000fe4000f8e00ff */
[----:B------:R-:W-:Y:S01]  /*28c0*/  UIADD3 UR12, UPT, UPT, -UR4, URZ, URZ ;  /* 0x000000ff040c7290 */ /* 0x000fe2000fffe1ff */
[----:B------:R-:W-:Y:S01]  /*28d0*/  UMOV UR8, UR13 ;  /* 0x0000000d00087c82 */ /* 0x000fe20008000000 */
[----:B------:R-:W-:Y:S02]  /*28e0*/  UIADD3 UR10, UPT, UPT, -UR5, URZ, URZ ;  /* 0x000000ff050a7290 */ /* 0x000fe4000fffe1ff */
        /* <DEDUP_REMOVED lines=15> */
.L_x_44:
[----:B------:R-:W2:Y:S02]  /*29e0*/  LDCU UR4, c[0x0][0xb30] ;  /* 0x00016600ff0477ac */ /* 0x000ea40008000800 */
[----:B--2---:R-:W-:-:S09]  /*29f0*/  UISETP.NE.AND UP0, UPT, UR4, 0x1, UPT ;  /* 0x000000010400788c */ /* 0x004fd2000bf05270 */
[----:B------:R-:W-:Y:S05]  /*2a00*/  BRA.U UP0, `(.L_x_45) ;  /* 0x0000000100447547 */ /* 0x000fea000b800000 */
[----:B------:R-:W2:Y:S01]  /*2a10*/  LDCU.128 UR8, c[0x0][0xb10] ;  /* 0x00016200ff0877ac */ /* 0x000ea20008000c00 */
[----:B------:R-:W4:Y:S01]  /*2a20*/  LDCU UR12, c[0x0][0xb0c] ;  /* 0x00016180ff0c77ac */ /* 0x000f220008000800 */
[----:B------:R-:W1:Y:S01]  /*2a30*/  LDCU UR13, c[0x0][0xb20] ;  /* 0x00016400ff0d77ac */ /* 0x000e620008000800 */
[----:B--2---:R-:W-:Y:S02]  /*2a40*/  UIMAD.WIDE.U32 UR6, UR46, UR8, URZ ;  /* 0x000000082e0672a5 */ /* 0x004fe4000f8e00ff */
[----:B------:R-:W-:Y:S02]  /*2a50*/  UIMAD.WIDE.U32 UR4, UR44, UR11, URZ ;  /* 0x0000000b2c0472a5 */ /* 0x000fe4000f8e00ff */
[----:B----4-:R-:W-:Y:S02]  /*2a60*/  UISETP.NE.AND UP2, UPT, UR12, 0x1, UPT ;  /* 0x000000010c00788c */ /* 0x010fe4000bf45270 */
[----:B------:R-:W-:Y:S01]  /*2a70*/  UISETP.NE.AND UP0, UPT, UR10, 0x1, UPT ;  /* 0x000000010a00788c */ /* 0x000fe2000bf05270 */
[----:B------:R-:W-:-:S02]  /*2a80*/  UMOV UR6, UR7 ;  /* 0x0000000700067c82 */ /* 0x000fc40008000000 */
[----:B------:R-:W-:Y:S01]  /*2a90*/  UMOV UR4, UR5 ;  /* 0x0000000500047c82 */ /* 0x000fe20008000000 */
[----:B------:R-:W-:Y:S02]  /*2aa0*/  USHF.R.U32.HI UR9, URZ, UR9, UR6 ;  /* 0x00000009ff097299 */ /* 0x000fe40008011606 */
[----:B-1----:R-:W-:Y:S02]  /*2ab0*/  USHF.R.U32.HI UR4, URZ, UR13, UR4 ;  /* 0x0000000dff047299 */ /* 0x002fe40008011604 */
[----:B------:R-:W-:Y:S02]  /*2ac0*/  USEL UR5, UR46, UR9, !UP2 ;  /* 0x000000092e057287 */ /* 0x000fe4000d000000 */
[----:B------:R-:W-:-:S04]  /*2ad0*/  USEL UR4, UR44, UR4, !UP0 ;  /* 0x000000042c047287 */ /* 0x000fc8000c000000 */
[----:B------:R-:W-:Y:S02]  /*2ae0*/  UIADD3 UR6, UPT, UPT, UR5, -UR4, URZ ;  /* 0x8000000405067290 */ /* 0x000fe4000fffe0ff */
[----:B------:R-:W-:Y:S02]  /*2af0*/  UIADD3 UR4, UPT, UPT, -UR5, UR4, URZ ;  /* 0x0000000405047290 */ /* 0x000fe4000fffe1ff */
[----:B------:R-:W-:Y:S02]  /*2b00*/  UIMAD UR44, UR6, UR10, UR44 ;  /* 0x0000000a062c72a4 */ /* 0x000fe4000f8e022c */
[----:B------:R-:W-:-:S12]  /*2b10*/  UIMAD UR46, UR4, UR12, UR46 ;  /* 0x0000000c042e72a4 */ /* 0x000fd8000f8e022e */
.L_x_45:
[----:B------:R-:W-:Y:S01]  /*2b20*/  VIADD R11, R11, 0x1 ;  /* 0x000000010b0b7836 */ /* 0x000fe20000000000 */
[----:B------:R-:W-:Y:S01]  /*2b30*/  R2UR UR4, R82 ;  /* 0x00000000520472ca */ /* 0x000fe200000e0000 */
[----:B------:R-:W-:Y:S01]  /*2b40*/  UIADD3 UR26, UPT, UPT, UR46, UR63, URZ ;  /* 0x0000003f2e1a7290 */ /* 0x000fe2000fffe0ff */
[----:B------:R-:W-:Y:S02]  /*2b50*/  PLOP3.LUT P2, PT, PT, PT, PT, 0x80, 0x8 ;  /* 0x000000000008781c */ /* 0x000fe40003f4f070 */
[----:B------:R-:W-:-:S04]  /*2b60*/  ISETP.NE.AND P0, PT, R11, 0x2, PT ;  /* 0x000000020b00780c */ /* 0x000fc80003f05270 */
[----:B------:R-:W-:Y:S02]  /*2b70*/  SEL R3, RZ, 0x1, P0 ;  /* 0x00000001ff037807 */ /* 0x000fe40000000000 */
[----:B------:R-:W-:Y:S02]  /*2b80*/  SEL R11, R11, RZ, P0 ;  /* 0x000000ff0b0b7207 */ /* 0x000fe40000000000 */
[----:B------:R-:W-:Y:S01]  /*2b90*/  LOP3.LUT R10, R10, R3, RZ, 0x3c, !PT ;  /* 0x000000030a0a7212 */ /* 0x000fe200078e3cff */
[----:B------:R-:W-:Y:S01]  /*2ba0*/  UIADD3 UR27, UPT, UPT, UR44, UR4, URZ ;  /* 0x000000042c1b7290 */ /* 0x000fe2000fffe0ff */
[----:B------:R-:W-:Y:S11]  /*2bb0*/  BRA.U UP1, `(.L_x_46) ;  /* 0xffffffed01987547 */ /* 0x000ff6000b83ffff */
[----:B------:R-:W-:Y:S01]  /*2bc0*/  UIADD3 UR21, UPT, UPT, UR21, 0x20, URZ ;  /* 0x0000002015157890 */ /* 0x000fe2000fffe0ff */
[----:B------:R-:W-:-:S03]  /*2bd0*/  SHF.L.U32 R3, R12, 0x1f, RZ ;  /* 0x0000001f0c037819 */ /* 0x000fc600000006ff */
[----:B------:R-:W-:-:S09]  /*2be0*/  ULEA UR4, UR29, UR21, 0x3 ;  /* 0x000000151d047291 */ /* 0x000fd2000f8e18ff */
[----:B------:R-:W2:Y:S02]  /*2bf0*/  SYNCS.PHASECHK.TRANS64.TRYWAIT P0, [UR4], R3 ;  /* 0x00000003ff0075a7 */ /* 0x000ea40008001104 */
[----:B--2---:R-:W-:Y:S05]  /*2c00*/  @!P0 BRA `(.L_x_47) ;  /* 0x0000007400f88947 */ /* 0x004fea0003800000 */
.L_x_158:
[----:B------:R-:W-:-:S04]  /*2c10*/  UIADD3 UR4, UPT, UPT, UR29, 0x1, URZ ;  /* 0x000000011d047890 */ /* 0x000fc8000fffe0ff */
[----:B------:R-:W-:-:S04]  /*2c20*/  UISETP.NE.AND UP0, UPT, UR4, 0x4, UPT ;  /* 0x000000040400788c */ /* 0x000fc8000bf05270 */
[----:B------:R-:W-:Y:S02]  /*2c30*/  USEL UR6, URZ, 0x1, UP0 ;  /* 0x00000001ff067887 */ /* 0x000fe40008000000 */
[----:B------:R-:W-:-:S04]  /*2c40*/  USEL UR4, UR4, URZ, UP0 ;  /* 0x000000ff04047287 */ /* 0x000fc80008000000 */
[----:B------:R-:W-:Y:S01]  /*2c50*/  ULEA UR5, UR4, UR21, 0x3 ;  /* 0x0000001504057291 */ /* 0x000fe2000f8e18ff */
[----:B------:R-:W-:-:S04]  /*2c60*/  LOP3.LUT R2, R12, UR6, RZ, 0x3c, !PT ;  /* 0x000000060c027c12 */ /* 0x000fc8000f8e3cff */
[----:B-1----:R-:W-:-:S04]  /*2c70*/  SHF.L.U32 R3, R2, 0x1f, RZ ;  /* 0x0000001f02037819 */ /* 0x002fc800000006ff */
[----:B------:R-:W1:Y:S02]  /*2c80*/  SYNCS.PHASECHK.TRANS64.TRYWAIT P0, [UR5], R3 ;  /* 0x00000003ff0075a7 */ /* 0x000e640008001105 */
[----:B-1----:R-:W-:Y:S05]  /*2c90*/  @!P0 BRA `(.L_x_48) ;  /* 0x0000007400ec8947 */ /* 0x002fea0003800000 */
.L_x_160:
        /* <DEDUP_REMOVED lines=9> */
.L_x_162:
[----:B------:R-:W-:-:S04]  /*2d30*/  UIADD3 UR4, UPT, UPT, UR4, 0x1, URZ ;  /* 0x0000000104047890 */ /* 0x000fc8000fffe0ff */
[----:B------:R-:W-:-:S04]  /*2d40*/  UISETP.NE.AND UP0, UPT, UR4, 0x4, UPT ;  /* 0x000000040400788c */ /* 0x000fc8000bf05270 */
[----:B------:R-:W-:Y:S02]  /*2d50*/  USEL UR5, URZ, 0x1, UP0 ;  /* 0x00000001ff057887 */ /* 0x000fe40008000000 */
[----:B------:R-:W-:-:S04]  /*2d60*/  USEL UR4, UR4, URZ, UP0 ;  /* 0x000000ff04047287 */ /* 0x000fc80008000000 */
[----:B------:R-:W-:Y:S01]  /*2d70*/  ULEA UR4, UR4, UR21, 0x3 ;  /* 0x0000001504047291 */ /* 0x000fe2000f8e18ff */
[----:B-1----:R-:W-:-:S04]  /*2d80*/  LOP3.LUT R3, R2, UR5, RZ, 0x3c, !PT ;  /* 0x0000000502037c12 */ /* 0x002fc8000f8e3cff */
[----:B------:R-:W-:Y:S01]  /*2d90*/  SHF.L.U32 R3, R3, 0x1f, RZ ;  /* 0x0000001f03037819 */ /* 0x000fe200000006ff */
[----:B------:R-:W-:-:S07]  /*2da0*/  IMAD.U32 R0, RZ, RZ, UR4 ;  /* 0x00000004ff007e24 */ /* 0x000fce000f8e00ff */
.L_x_50:
[----:B-1----:R1:W2:Y:S02]  /*2db0*/  SYNCS.PHASECHK.TRANS64.TRYWAIT P0, [R0+URZ], R3 ;  /* 0x00000003000075a7 */ /* 0x0022a400080011ff */
[----:B--2---:R-:W-:Y:S05]  /*2dc0*/  @!P0 NANOSLEEP.SYNCS 0x989680 ;  /* 0x009896800000895d */ /* 0x004fea0003900000 */
[----:B------:R-:W2:Y:S02]  /*2dd0*/  @!P0 SYNCS.PHASECHK.TRANS64 P0, [R0+URZ], R3 ;  /* 0x00000003000085a7 */ /* 0x000ea400080010ff */
[----:B--2---:R-:W-:Y:S05]  /*2de0*/  @P0 EXIT ;  /* 0x000000000000094d */ /* 0x004fea0003800000 */
[----:B------:R-:W-:Y:S05]  /*2df0*/  BRA `(.L_x_50) ;  /* 0xfffffffc00ec7947 */ /* 0x000fea000383ffff */
.L_x_22:
[----:B------:R-:W-:-:S04]  /*2e00*/  UISETP.NE.AND UP0, UPT, UR47, URZ, UPT ;  /* 0x000000ff2f00728c */ /* 0x000fc8000bf05270 */
[----:B------:R-:W-:-:S09]  /*2e10*/  UISETP.NE.OR UP0, UPT, UR20, 0x1, UP0 ;  /* 0x000000011400788c */ /* 0x000fd20008705670 */
[----:B------:R-:W-:Y:S05]  /*2e20*/  BRA.U UP0, `(.L_x_51) ;  /* 0x0000000500487547 */ /* 0x000fea000b800000 */
[----:B------:R-:W-:Y:S01]  /*2e30*/  ISETP.GE.U32.AND P2, PT, R0, 0x8, PT ;  /* 0x000000080000780c */ /* 0x000fe20003f46070 */
[----:B------:R-:W-:Y:S01]  /*2e40*/  IMAD.MOV.U32 R12, RZ, RZ, 0x1 ;  /* 0x00000001ff0c7424 */ /* 0x000fe200078e00ff */
[----:B------:R-:W-:Y:S02]  /*2e50*/  CS2R R10, SRZ ;  /* 0x00000000000a7805 */ /* 0x000fe4000001ff00 */
[----:B------:R-:W-:Y:S01]  /*2e60*/  CS2R R8, SRZ ;  /* 0x0000000000087805 */ /* 0x000fe2000001ff00 */
[----:B------:R-:W-:Y:S01]  /*2e70*/  UMOV UR6, 0x400 ;  /* 0x0000040000067882 */ /* 0x000fe20000000000 */
[----:B------:R-:W-:Y:S01]  /*2e80*/  UMOV UR5, URZ ;  /* 0x000000ff00057c82 */ /* 0x000fe20008000000 */
[----:B------:R-:W-:-:S12]  /*2e90*/  ULEA UR6, UR47, UR6, 0x18 ;  /* 0x000000062f067291 */ /* 0x000fd8000f8ec0ff */
.L_x_55:
[----:B------:R-:W-:Y:S02]  /*2ea0*/  LEA R2, R8, UR6, 0x3 ;  /* 0x0000000608027c11 */ /* 0x000fe4000f8e18ff */
[----:B------:R-:W-:-:S03]  /*2eb0*/  SHF.L.U32 R5, R9, 0x1f, RZ ;  /* 0x0000001f09057819 */ /* 0x000fc600000006ff */
[----:B------:R-:W-:Y:S01]  /*2ec0*/  VIADD R4, R2, 0x100 ;  /* 0x0000010002047836 */ /* 0x000fe20000000000 */
[----:B------:R-:W2:Y:S02]  /*2ed0*/  SYNCS.PHASECHK.TRANS64.TRYWAIT P0, [R2+URZ+0xf0], R5 ;  /* 0x0000f005020075a7 */ /* 0x000ea400080011ff */
[----:B--2---:R-:W-:Y:S05]  /*2ee0*/  @!P0 BRA `(.L_x_52) ;  /* 0x0000007400888947 */ /* 0x004fea0003800000 */
.L_x_163:
[----:B------:R-:W-:Y:S01]  /*2ef0*/  ULEA UR4, UR5, UR6, 0x3 ;  /* 0x0000000605047291 */ /* 0x000fe2000f8e18ff */
[----:B------:R-:W-:Y:S02]  /*2f00*/  PRMT R4, RZ, 0x654, R4 ;  /* 0x00000654ff047816 */ /* 0x000fe40000000004 */
[----:B--2---:R-:W-:Y:S01]  /*2f10*/  SHF.L.U32 R5, R12, 0x1f, RZ ;  /* 0x0000001f0c057819 */ /* 0x004fe200000006ff */
[----:B------:R-:W-:Y:S01]  /*2f20*/  UIADD3 UR7, UPT, UPT, UR4, 0x90, URZ ;  /* 0x0000009004077890 */ /* 0x000fe2000fffe0ff */
[----:B------:R2:W-:Y:S05]  /*2f30*/  SYNCS.ARRIVE.TRANS64.RED.A1T0 RZ, [R4+URZ], RZ ;  /* 0x000000ff04ff79a7 */ /* 0x0005ea00081004ff */
[----:B------:R-:W-:Y:S01]  /*2f40*/  IMAD.U32 R7, RZ, RZ, UR7 ;  /* 0x00000007ff077e24 */ /* 0x000fe2000f8e00ff */
[----:B------:R-:W3:Y:S04]  /*2f50*/  SYNCS.PHASECHK.TRANS64.TRYWAIT P0, [UR4+0xa0], R5 ;  /* 0x0000a005ff0075a7 */ /* 0x000ee80008001104 */
[----:B------:R-:W-:Y:S01]  /*2f60*/  PRMT R6, R0, 0x654, R7 ;  /* 0x0000065400067816 */ /* 0x000fe20000000007 */
[----:B--2---:R-:W-:Y:S01]  /*2f70*/  @!P2 IMAD.MOV.U32 R4, RZ, RZ, 0x10 ;  /* 0x00000010ff04a424 */ /* 0x004fe200078e00ff */
[----:B---3--:R-:W-:Y:S06]  /*2f80*/  @!P0 BRA `(.L_x_53) ;  /* 0x0000007400748947 */ /* 0x008fec0003800000 */
.L_x_165:
[----:B------:R-:W-:Y:S01]  /*2f90*/  ULEA UR8, UR5, UR6, 0x4 ;  /* 0x0000000605087291 */ /* 0x000fe2000f8e20ff */
[----:B------:R-:W-:Y:S01]  /*2fa0*/  SEL R3, R6, R3, !P2 ;  /* 0x0000000306037207 */ /* 0x000fe20005000000 */
[----:B------:R-:W-:Y:S01]  /*2fb0*/  UIADD3 UR9, UPT, UPT, UR4, 0x90, URZ ;  /* 0x0000009004097890 */ /* 0x000fe2000fffe0ff */
[----:B--2---:R-:W-:Y:S01]  /*2fc0*/  LEA R2, R11, UR6, 0x3 ;  /* 0x000000060b027c11 */ /* 0x004fe2000f8e18ff */
[----:B------:R-:W-:Y:S01]  /*2fd0*/  UIADD3 UR8, UPT, UPT, UR8, 0x120, URZ ;  /* 0x0000012008087890 */ /* 0x000fe2000fffe0ff */
[----:B------:R-:W-:Y:S01]  /*2fe0*/  SHF.L.U32 R5, R10, 0x1f, RZ ;  /* 0x0000001f0a057819 */ /* 0x000fe200000006ff */
[----:B------:R2:W-:Y:S01]  /*2ff0*/  @!P2 SYNCS.ARRIVE.TRANS64.RED RZ, [R3+URZ], R4 ;  /* 0x0000000403ffa9a7 */ /* 0x0005e200080004ff */
[----:B------:R-:W-:Y:S01]  /*3000*/  UIADD3 UR4, UPT, UPT, UR5, 0x1, URZ ;  /* 0x0000000105047890 */ /* 0x000fe2000fffe0ff */
[----:B------:R-:W-:-:S03]  /*3010*/  VIADD R8, R8, 0x1 ;  /* 0x0000000108087836 */ /* 0x000fc60000000000 */
[----:B------:R-:W-:Y:S02]  /*3020*/  UISETP.NE.AND UP0, UPT, UR4, 0x2, UPT ;  /* 0x000000020400788c */ /* 0x000fe4000bf05270 */
[----:B------:R-:W-:Y:S06]  /*3030*/  UGETNEXTWORKID.BROADCAST [UR8], [UR9] ;  /* 0x00000000080073ca */ /* 0x000fec0008000100 */
[----:B------:R-:W-:Y:S01]  /*3040*/  USEL UR7, URZ, 0x1, UP0 ;  /* 0x00000001ff077887 */ /* 0x000fe20008000000 */
[----:B------:R-:W-:Y:S01]  /*3050*/  ISETP.NE.AND P0, PT, R8, 0x2, PT ;  /* 0x000000020800780c */ /* 0x000fe20003f05270 */
[----:B------:R-:W-:Y:S01]  /*3060*/  USEL UR5, UR4, URZ, UP0 ;  /* 0x000000ff04057287 */ /* 0x000fe20008000000 */
[----:B------:R-:W3:Y:S03]  /*3070*/  SYNCS.PHASECHK.TRANS64.TRYWAIT P1, [R2+URZ+0x90], R5 ;  /* 0x00009005020075a7 */ /* 0x000ee600080211ff */
[----:B------:R-:W-:Y:S01]  /*3080*/  LOP3.LUT R12, R12, UR7, RZ, 0x3c, !PT ;  /* 0x000000070c0c7c12 */ /* 0x000fe2000f8e3cff */
[----:B--23--:R-:W-:Y:S07]  /*3090*/  @!P1 BRA `(.L_x_54) ;  /* 0x0000007400489947 */ /* 0x00cfee0003800000 */
.L_x_166:
[C---:B------:R-:W-:Y:S01]  /*30a0*/  LEA R4, R11.reuse, UR6, 0x4 ;  /* 0x000000060b047c11 */ /* 0x040fe2000f8e20ff */
[----:B--2---:R-:W-:Y:S01]  /*30b0*/  VIADD R2, R2, 0xa0 ;  /* 0x000000a002027836 */ /* 0x004fe20000000000 */
[----:B------:R-:W-:Y:S01]  /*30c0*/  SEL R8, R8, RZ, P0 ;  /* 0x000000ff08087207 */ /* 0x000fe20000000000 */
[----:B------:R-:W-:-:S03]  /*30d0*/  VIADD R11, R11, 0x1 ;  /* 0x000000010b0b7836 */ /* 0x000fc60000000000 */
[----:B------:R-:W2:Y:S01]  /*30e0*/  LDS.128 R4, [R4+0x120] ;  /* 0x0001200004047984 */ /* 0x000ea20000000c00 */
[----:B------:R-:W-:Y:S02]  /*30f0*/  PRMT R2, RZ, 0x654, R2 ;  /* 0x00000654ff027816 */ /* 0x000fe40000000002 */
[C---:B------:R-:W-:Y:S01]  /*3100*/  ISETP.NE.AND P1, PT, R11.reuse, 0x2, PT ;  /* 0x000000020b00780c */ /* 0x040fe20003f25270 */
[----:B------:R-:W-:Y:S01]  /*3110*/  @!PT LDS RZ, [RZ] ;  /* 0x00000000fffff984 */ /* 0x000fe20000000800 */
[----:B------:R-:W-:Y:S01]  /*3120*/  @!PT LDS RZ, [RZ] ;  /* 0x00000000fffff984 */ /* 0x000fe20000000800 */
[----:B------:R-:W-:Y:S01]  /*3130*/  @!PT LDS RZ, [RZ] ;  /* 0x00000000fffff984 */ /* 0x000fe20000000800 */
[----:B------:R-:W-:Y:S01]  /*3140*/  @!PT LDS RZ, [RZ] ;  /* 0x00000000fffff984 */ /* 0x000fe20000000800 */
[----:B------:R3:W-:Y:S06]  /*3150*/  MEMBAR.ALL.CTA ;  /* 0x0000000000007992 */ /* 0x0007ec0000008000 */
[----:B---3--:R-:W3:Y:S01]  /*3160*/  FENCE.VIEW.ASYNC.S ;  /* 0x00000000000073c6 */ /* 0x008ee20000000000 */
[----:B------:R-:W-:Y:S01]  /*3170*/  SEL R11, R11, RZ, P1 ;  /* 0x000000ff0b0b7207 */ /* 0x000fe20000800000 */
[----:B---3--:R3:W-:Y:S01]  /*3180*/  SYNCS.ARRIVE.TRANS64.RED.A1T0 RZ, [R2+URZ], RZ ;  /* 0x000000ff02ff79a7 */ /* 0x0087e200081004ff */
[----:B--2---:R-:W-:-:S02]  /*3190*/  LOP3.LUT P3, RZ, R6, 0x1, RZ, 0xc0, !PT ;  /* 0x0000000106ff7812 */ /* 0x004fc4000786c0ff */
[----:B------:R-:W-:-:S04]  /*31a0*/  SEL R5, RZ, 0x1, P1 ;  /* 0x00000001ff057807 */ /* 0x000fc80000800000 */
[----:B------:R-:W-:Y:S02]  /*31b0*/  LOP3.LUT R10, R10, R5, RZ, 0x3c, !PT ;  /* 0x000000050a0a7212 */ /* 0x000fe400078e3cff */
[----:B---3--:R-:W-:-:S04]  /*31c0*/  SEL R2, RZ, 0x1, P0 ;  /* 0x00000001ff027807 */ /* 0x008fc80000000000 */
[----:B------:R-:W-:Y:S01]  /*31d0*/  LOP3.LUT R9, R9, R2, RZ, 0x3c, !PT ;  /* 0x0000000209097212 */ /* 0x000fe200078e3cff */
[----:B------:R-:W-:Y:S06]  /*31e0*/  @P3 BRA `(.L_x_55) ;  /* 0xfffffffc002c3947 */ /* 0x000fec000383ffff */
[----:B------:R-:W-:Y:S01]  /*31f0*/  ULEA UR4, UR5, UR6, 0x3 ;  /* 0x0000000605047291 */ /* 0x000fe2000f8e18ff */
[----:B------:R-:W-:-:S08]  /*3200*/  SHF.L.U32 R3, R12, 0x1f, RZ ;  /* 0x0000001f0c037819 */ /* 0x000fd000000006ff */
[----:B------:R-:W2:Y:S02]  /*3210*/  SYNCS.PHASECHK.TRANS64 P0, [UR4+0xa0], R3 ;  /* 0x0000a003ff0075a7 */ /* 0x000ea40008001004 */
[----:B--2---:R-:W-:Y:S05]  /*3220*/  @P0 BRA `(.L_x_56) ;  /* 0x0000000000080947 */ /* 0x004fea0003800000 */
[----:B------:R-:W2:Y:S02]  /*3230*/  SYNCS.PHASECHK.TRANS64.TRYWAIT P0, [UR4+0xa0], R3 ;  /* 0x0000a003ff0075a7 */ /* 0x000ea40008001104 */
[----:B--2---:R-:W-:Y:S05]  /*3240*/  @!P0 BRA `(.L_x_57) ;  /* 0x0000007000f08947 */ /* 0x004fea0003800000 */
.L_x_56:
[----:B------:R-:W-:-:S04]  /*3250*/  UIADD3 UR7, UPT, UPT, UR5, 0x1, URZ ;  /* 0x0000000105077890 */ /* 0x000fc8000fffe0ff */
[----:B------:R-:W-:-:S04]  /*3260*/  UISETP.NE.AND UP0, UPT, UR7, 0x2, UPT ;  /* 0x000000020700788c */ /* 0x000fc8000bf05270 */
[----:B------:R-:W-:Y:S02]  /*3270*/  USEL UR8, URZ, 0x1, UP0 ;  /* 0x00000001ff087887 */ /* 0x000fe40008000000 */
[----:B------:R-:W-:-:S04]  /*3280*/  USEL UR7, UR7, URZ, UP0 ;  /* 0x000000ff07077287 */ /* 0x000fc80008000000 */
[----:B------:R-:W-:Y:S01]  /*3290*/  ULEA UR7, UR7, UR6, 0x3 ;  /* 0x0000000607077291 */ /* 0x000fe2000f8e18ff */
[----:B--2---:R-:W-:-:S04]  /*32a0*/  LOP3.LUT R3, R12, UR8, RZ, 0x3c, !PT ;  /* 0x000000080c037c12 */ /* 0x004fc8000f8e3cff */
[----:B------:R-:W-:-:S04]  /*32b0*/  SHF.L.U32 R0, R3, 0x1f, RZ ;  /* 0x0000001f03007819 */ /* 0x000fc800000006ff */
[----:B------:R-:W2:Y:S02]  /*32c0*/  SYNCS.PHASECHK.TRANS64 P0, [UR7+0xa0], R0 ;  /* 0x0000a000ff0075a7 */ /* 0x000ea40008001007 */
[----:B-12---:R-:W-:Y:S05]  /*32d0*/  @P0 EXIT ;  /* 0x000000000000094d */ /* 0x006fea0003800000 */
[----:B------:R-:W-:Y:S02]  /*32e0*/  SHF.L.U32 R3, R3, 0x1f, RZ ;  /* 0x0000001f03037819 */ /* 0x000fe400000006ff */
[----:B------:R-:W-:-:S07]  /*32f0*/  MOV R0, UR7 ;  /* 0x0000000700007c02 */ /* 0x000fce0008000f00 */
.L_x_58:
[----:B-1----:R1:W2:Y:S02]  /*3300*/  SYNCS.PHASECHK.TRANS64.TRYWAIT P0, [R0+URZ+0xa0], R3 ;  /* 0x0000a003000075a7 */ /* 0x0022a400080011ff */
[----:B--2---:R-:W-:Y:S05]  /*3310*/  @!P0 NANOSLEEP.SYNCS 0x989680 ;  /* 0x009896800000895d */ /* 0x004fea0003900000 */
[----:B------:R-:W2:Y:S02]  /*3320*/  @!P0 SYNCS.PHASECHK.TRANS64 P0, [R0+URZ+0xa0], R3 ;  /* 0x0000a003000085a7 */ /* 0x000ea400080010ff */
[----:B--2---:R-:W-:Y:S05]  /*3330*/  @P0 EXIT ;  /* 0x000000000000094d */ /* 0x004fea0003800000 */
[----:B------:R-:W-:Y:S05]  /*3340*/  BRA `(.L_x_58) ;  /* 0xfffffffc00ec7947 */ /* 0x000fea000383ffff */
.L_x_51:
[----:B------:R-:W-:Y:S05]  /*3350*/  BRA.U UP5, `(.L_x_59) ;  /* 0x0000001505487547 */ /* 0x000fea000b800000 */
[----:B------:R-:W-:Y:S01]  /*3360*/  UMOV UR4, 0x40 ;  /* 0x0000004000047882 */ /* 0x000fe20000000000 */
[----:B------:R-:W-:Y:S01]  /*3370*/  NOP ;  /* 0x0000000000007918 */ /* 0x000fe20000000000 */
[----:B------:R-:W-:Y:S01]  /*3380*/  ULEA UR5, UR47, UR4, 0x18 ;  /* 0x000000042f057291 */ /* 0x000fe2000f8ec0ff */
[----:B------:R-:W-:Y:S02]  /*3390*/  UMOV UR6, 0x400 ;  /* 0x0000040000067882 */ /* 0x000fe40000000000 */
[----:B------:R-:W-:-:S06]  /*33a0*/  ULEA UR6, UR47, UR6, 0x18 ;  /* 0x000000062f067291 */ /* 0x000fcc000f8ec0ff */
[----:B------:R-:W2:Y:S02]  /*33b0*/  LDS.U8 R0, [UR5+0x1c] ;  /* 0x00001c05ff007984 */ /* 0x000ea40008000000 */
[----:B--2---:R-:W-:-:S13]  /*33c0*/  ISETP.NE.AND P0, PT, R0, RZ, PT ;  /* 0x000000ff0000720c */ /* 0x004fda0003f05270 */
[----:B------:R-:W-:Y:S05]  /*33d0*/  @P0 BRA `(.L_x_60) ;  /* 0x0000000400080947 */ /* 0x000fea0003800000 */
[----:B------:R-:W-:Y:S02]  /*33e0*/  UISETP.NE.U32.AND UP1, UPT, UR68, 0x1, UPT ;  /* 0x000000014400788c */ /* 0x000fe4000bf25070 */
[----:B------:R-:W-:-:S07]  /*33f0*/  UIADD3 UR7, UPT, UPT, UR5, 0x8, URZ ;  /* 0x0000000805077890 */ /* 0x000fce000fffe0ff */
[----:B------:R-:W-:Y:S05]  /*3400*/  BRA.U !UP1, `(.L_x_61) ;  /* 0x00000001099c7547 */ /* 0x000fea000b800000 */
[----:B------:R-:W-:Y:S01]  /*3410*/  ELECT P0, URZ, PT ;  /* 0x0000000000ff782f */ /* 0x000fe20003800000 */
[----:B------:R-:W-:-:S12]  /*3420*/  BSSY B0, `(.L_x_61) ;  /* 0x0000025000007945 */ /* 0x000fd80003800000 */
[----:B------:R-:W-:Y:S05]  /*3430*/  @!P0 BRA `(.L_x_62) ;  /* 0x00000000008c8947 */ /* 0x000fea0003800000 */
[----:B------:R-:W-:-:S05]  /*3440*/  UMOV UR4, 0x10 ;  /* 0x0000001000047882 */ /* 0x000fca0000000000 */
[----:B------:R-:W-:Y:S04]  /*3450*/  DEPBAR.LE SB2, 0x36 ;  /* 0x0000ad800000791a */ /* 0x000fe80000000000 */
[----:B------:R-:W2:Y:S02]  /*3460*/  UTCATOMSWS.2CTA.FIND_AND_SET.ALIGN UP0, UR4, UR4 ;  /* 0x00000004000475e3 */ /* 0x000ea40008200800 */
[----:B--2---:R-:W-:Y:S01]  /*3470*/  MOV R11, UR4 ;  /* 0x00000004000b7c02 */ /* 0x004fe20008000f00 */
[----:B------:R-:W-:Y:S06]  /*3480*/  BRA.U UP0, `(.L_x_63) ;  /* 0x0000000100187547 */ /* 0x000fec000b800000 */
.L_x_64:
[----:B------:R-:W-:Y:S05]  /*3490*/  NANOSLEEP 0x64 ;  /* 0x000000640000795d */ /* 0x000fea0003800000 */
[----:B------:R-:W-:-:S05]  /*34a0*/  UMOV UR4, 0x10 ;  /* 0x0000001000047882 */ /* 0x000fca0000000000 */
[----:B------:R-:W-:Y:S04]  /*34b0*/  DEPBAR.LE SB2, 0x36 ;  /* 0x0000ad800000791a */ /* 0x000fe80000000000 */
[----:B------:R-:W2:Y:S02]  /*34c0*/  UTCATOMSWS.2CTA.FIND_AND_SET.ALIGN UP0, UR4, UR4 ;  /* 0x00000004000475e3 */ /* 0x000ea40008200800 */
[----:B--2---:R-:W-:Y:S01]  /*34d0*/  MOV R11, UR4 ;  /* 0x00000004000b7c02 */ /* 0x004fe20008000f00 */
[----:B------:R-:W-:Y:S05]  /*34e0*/  BRA.U !UP0, `(.L_x_64) ;  /* 0xfffffffd08e87547 */ /* 0x000fea000b83ffff */
.L_x_63:
[----:B------:R-:W2:Y:S01]  /*34f0*/  LDS R7, [UR5+0x10] ;  /* 0x00001005ff077984 */ /* 0x000ea20008000800 */
[----:B------:R-:W-:Y:S01]  /*3500*/  IMAD.U32 R5, RZ, RZ, UR6 ;  /* 0x00000006ff057e24 */ /* 0x000fe2000f8e00ff */
[----:B------:R-:W-:-:S03]  /*3510*/  MOV R4, UR69 ;  /* 0x0000004500047c02 */ /* 0x000fc60008000f00 */
[----:B------:R-:W-:Y:S01]  /*3520*/  VIADD R5, R5, 0x140 ;  /* 0x0000014005057836 */ /* 0x000fe20000000000 */
[----:B--2---:R-:W-:-:S04]  /*3530*/  SHF.L.U32 R7, R7, 0x1f, RZ ;  /* 0x0000001f07077819 */ /* 0x004fc800000006ff */
[----:B------:R-:W2:Y:S02]  /*3540*/  SYNCS.PHASECHK.TRANS64.TRYWAIT P0, [UR5+0x8], R7 ;  /* 0x00000807ff0075a7 */ /* 0x000ea40008001105 */
[----:B--2---:R-:W-:Y:S05]  /*3550*/  @P0 BRA `(.L_x_65) ;  /* 0x0000000000080947 */ /* 0x004fea0003800000 */
[----:B------:R-:W2:Y:S02]  /*3560*/  SYNCS.PHASECHK.TRANS64.TRYWAIT P0, [UR5+0x8], R7 ;  /* 0x00000807ff0075a7 */ /* 0x000ea40008001105 */
[----:B--2---:R-:W-:Y:S05]  /*3570*/  @!P0 BRA `(.L_x_66) ;  /* 0x00000070003c8947 */ /* 0x004fea0003800000 */
.L_x_65:
[----:B--2---:R-:W-:Y:S01]  /*3580*/  HFMA2 R0, -RZ, RZ, 0, 5.9604644775390625e-08 ;  /* 0x00000001ff007431 */ /* 0x004fe200000001ff */
[----:B------:R-:W-:Y:S01]  /*3590*/  UPRMT UR4, UR69, 0x654, UR7 ;  /* 0x0000065445047896 */ /* 0x000fe20008000007 */
[----:B------:R-:W-:Y:S01]  /*35a0*/  IMAD.MOV.U32 R8, RZ, RZ, 0xffff ;  /* 0x0000ffffff087424 */ /* 0x000fe200078e00ff */
[----:B------:R-:W-:Y:S01]  /*35b0*/  PRMT R4, R4, 0x654, R5 ;  /* 0x0000065404047816 */ /* 0x000fe20000000005 */
[----:B------:R-:W-:Y:S02]  /*35c0*/  IMAD.MOV.U32 R6, RZ, RZ, 0x4 ;  /* 0x00000004ff067424 */ /* 0x000fe400078e00ff */
[----:B------:R-:W-:Y:S01]  /*35d0*/  IMAD.SHL.U32 R9, R11, 0x20, RZ ;  /* 0x000000200b097824 */ /* 0x000fe200078e00ff */
[----:B------:R-:W-:Y:S02]  /*35e0*/  MOV R5, UR4 ;  /* 0x0000000400057c02 */ /* 0x000fe40008000f00 */
[-C--:B------:R-:W-:Y:S01]  /*35f0*/  SHF.L.U32 R8, R8, R11.reuse, RZ ;  /* 0x0000000b08087219 */ /* 0x080fe200000006ff */
[----:B------:R2:W-:Y:S01]  /*3600*/  SYNCS.ARRIVE.TRANS64.RED RZ, [UR4], R6 ;  /* 0x00000006ffff79a7 */ /* 0x0005e20008000404 */
[----:B------:R-:W-:Y:S01]  /*3610*/  SHF.L.U32 R7, R0, R11, RZ ;  /* 0x0000000b00077219 */ /* 0x000fe200000006ff */
[----:B------:R2:W-:Y:S04]  /*3620*/  STS [UR6+0x140], R9 ;  /* 0x00014009ff007988 */ /* 0x0005e80008000806 */
[----:B------:R2:W-:Y:S04]  /*3630*/  STAS [R4.64], R11 ;  /* 0x0000000b04007dbd */ /* 0x0005e8000c0008ff */
[----:B------:R2:W-:Y:S04]  /*3640*/  ATOMS.OR RZ, [UR5+0x14], R8 ;  /* 0x00001408ffff798c */ /* 0x0005e8000b000005 */
[----:B------:R2:W-:Y:S04]  /*3650*/  ATOMS.OR RZ, [UR5+0x18], R7 ;  /* 0x00001807ffff798c */ /* 0x0005e8000b000005 */
[----:B------:R2:W-:Y:S02]  /*3660*/  ATOMS.XOR RZ, [UR5+0x10], R0 ;  /* 0x00001000ffff798c */ /* 0x0005e4000b800005 */
.L_x_62:
[----:B-1----:R-:W-:Y:S05]  /*3670*/  BSYNC B0 ;  /* 0x0000000000007941 */ /* 0x002fea0003800000 */
.L_x_61:
[----:B------:R-:W-:Y:S05]  /*3680*/  BRA.U UP1, `(.L_x_67) ;  /* 0x00000001016c7547 */ /* 0x000fea000b800000 */
[----:B------:R-:W-:-:S03]  /*3690*/  UMOV UR4, 0xffffffff ;  /* 0xffffffff00047882 */ /* 0x000fc60000000000 */
[----:B------:R-:W-:Y:S05]  /*36a0*/  BRA.DIV UR4, `(.L_x_68) ;  /* 0x0000007204087947 */ /* 0x000fea000b800000 */
[----:B------:R-:W-:-:S13]  /*36b0*/  ELECT P0, URZ, PT ;  /* 0x0000000000ff782f */ /* 0x000fda0003800000 */
.L_x_170:
[----:B------:R-:W-:Y:S05]  /*36c0*/  @!P0 BRA `(.L_x_67) ;  /* 0x00000000005c8947 */ /* 0x000fea0003800000 */
[----:B--2---:R-:W2:Y:S02]  /*36d0*/  LDS R5, [UR5+0x10] ;  /* 0x00001005ff057984 */ /* 0x004ea40008000800 */
[----:B--2---:R-:W-:-:S04]  /*36e0*/  SHF.L.U32 R5, R5, 0x1f, RZ ;  /* 0x0000001f05057819 */ /* 0x004fc800000006ff */
[----:B------:R-:W2:Y:S02]  /*36f0*/  SYNCS.PHASECHK.TRANS64.TRYWAIT P0, [UR5+0x8], R5 ;  /* 0x00000805ff0075a7 */ /* 0x000ea40008001105 */
[----:B--2---:R-:W-:Y:S05]  /*3700*/  @P0 BRA `(.L_x_69) ;  /* 0x0000000000080947 */ /* 0x004fea0003800000 */
[----:B------:R-:W2:Y:S02]  /*3710*/  SYNCS.PHASECHK.TRANS64.TRYWAIT P0, [UR5+0x8], R5 ;  /* 0x00000805ff0075a7 */ /* 0x000ea40008001105 */
[----:B--2---:R-:W-:Y:S05]  /*3720*/  @!P0 BRA `(.L_x_70) ;  /* 0x00000070000c8947 */ /* 0x004fea0003800000 */
.L_x_69:
[----:B------:R-:W3:Y:S01]  /*3730*/  LDS R7, [UR6+0x140] ;  /* 0x00014006ff077984 */ /* 0x000ee20008000800 */
[----:B--2---:R-:W-:Y:S02]  /*3740*/  HFMA2 R0, -RZ, RZ, 0, 5.9604644775390625e-08 ;  /* 0x00000001ff007431 */ /* 0x004fe400000001ff */
[----:B------:R-:W-:Y:S01]  /*3750*/  IMAD.MOV.U32 R4, RZ, RZ, 0xffff ;  /* 0x0000ffffff047424 */ /* 0x000fe200078e00ff */
[----:B------:R-:W-:Y:S01]  /*3760*/  UPRMT UR4, UR69, 0x654, UR7 ;  /* 0x0000065445047896 */ /* 0x000fe20008000007 */
[----:B---3--:R-:W-:-:S03]  /*3770*/  IMAD.SHL.U32 R5, R7, 0x20, RZ ;  /* 0x0000002007057824 */ /* 0x008fc600078e00ff */
[-C--:B------:R-:W-:Y:S02]  /*3780*/  SHF.L.U32 R4, R4, R7.reuse, RZ ;  /* 0x0000000704047219 */ /* 0x080fe400000006ff */
[----:B------:R-:W-:Y:S01]  /*3790*/  SHF.L.U32 R7, R0, R7, RZ ;  /* 0x0000000700077219 */ /* 0x000fe200000006ff */
[----:B------:R3:W-:Y:S04]  /*37a0*/  STS [UR6+0x140], R5 ;  /* 0x00014005ff007988 */ /* 0x0007e80008000806 */
[----:B------:R3:W-:Y:S04]  /*37b0*/  ATOMS.OR RZ, [UR5+0x14], R4 ;  /* 0x00001404ffff798c */ /* 0x0007e8000b000005 */
[----:B------:R3:W-:Y:S01]  /*37c0*/  ATOMS.OR RZ, [UR5+0x18], R7 ;  /* 0x00001807ffff798c */ /* 0x0007e2000b000005 */
[----:B------:R-:W-:Y:S03]  /*37d0*/  SYNCS.ARRIVE.TRANS64.RED.A1T0 RZ, [UR4], RZ ;  /* 0x000000ffffff79a7 */ /* 0x000fe60008100404 */
[----:B------:R3:W-:Y:S01]  /*37e0*/  ATOMS.XOR RZ, [UR5+0x10], R0 ;  /* 0x00001000ffff798c */ /* 0x0007e2000b800005 */
[----:B------:R-:W-:Y:S05]  /*37f0*/  BRA `(.L_x_67) ;  /* 0x0000000000107947 */ /* 0x000fea0003800000 */
.L_x_60:
[----:B------:R-:W-:Y:S02]  /*3800*/  MOV R0, 0xffffffff ;  /* 0xffffffff00007802 */ /* 0x000fe40000000f00 */
[----:B------:R-:W-:-:S03]  /*3810*/  MOV R4, 0x3840 ;  /* 0x0000384000047802 */ /* 0x000fc60000000f00 */
[----:B------:R2:W-:Y:S04]  /*3820*/  STS [UR6+0x140], R0 ;  /* 0x00014000ff007988 */ /* 0x0005e80008000806 */
[----:B-12--5:R-:W-:Y:S05]  /*3830*/  CALL.REL.NOINC `($__internal_1_$__cuda_sm10x_tcgen05_guardrail_trap_phase_invalid_during_alloc) ;  /* 0x0000007400e07944 */ /* 0x026fea0003c00000 */
.L_x_67:
[----:B------:R-:W-:Y:S05]  /*3840*/  WARPSYNC.ALL ;  /* 0x0000000000007948 */ /* 0x000fea0003800000 */
[----:B------:R-:W4:Y:S01]  /*3850*/  S2UR UR4, SR_CgaCtaId ;  /* 0x00000000000479c3 */ /* 0x000f220000008800 */
[----:B------:R-:W-:Y:S01]  /*3860*/  UMOV UR41, 0x400 ;  /* 0x0000040000297882 */ /* 0x000fe20000000000 */
[----:B------:R-:W-:-:S06]  /*3870*/  NOP ;  /* 0x0000000000007918 */ /* 0x000fcc0000000000 */
[----:B------:R-:W-:Y:S06]  /*3880*/  BAR.ARV 0x6, 0xa0 ;  /* 0x0182800000007b1d */ /* 0x000fec0000002000 */
[----:B------:R-:W1:Y:S01]  /*3890*/  LDCU UR6, c[0x0][0x38c] ;  /* 0x00007180ff0677ac */ /* 0x000e620008000800 */
[----:B------:R-:W-:Y:S01]  /*38a0*/  LOP3.LUT R3, R3, 0xffff, RZ, 0xc0, !PT ;  /* 0x0000ffff03037812 */ /* 0x000fe200078ec0ff */
[----:B--2---:R-:W-:Y:S01]  /*38b0*/  IMAD.MOV.U32 R9, RZ, RZ, 0x1 ;  /* 0x00000001ff097424 */ /* 0x004fe200078e00ff */
[----:B------:R-:W-:Y:S01]  /*38c0*/  LOP3.LUT R2, R2, 0xffff, RZ, 0xc0, !PT ;  /* 0x0000ffff02027812 */ /* 0x000fe200078ec0ff */
[----:B------:R-:W-:Y:S01]  /*38d0*/  IMAD.MOV.U32 R8, RZ, RZ, RZ ;  /* 0x000000ffff087224 */ /* 0x000fe200078e00ff */
[----:B------:R-:W-:Y:S01]  /*38e0*/  R2UR UR43, R3 ;  /* 0x00000000032b72ca */ /* 0x000fe200000e0000 */
[----:B------:R-:W-:Y:S01]  /*38f0*/  UMOV UR47, URZ ;  /* 0x000000ff002f7c82 */ /* 0x000fe20008000000 */
[----:B------:R-:W-:-:S02]  /*3900*/  R2UR UR65, R2 ;  /* 0x00000000024172ca */ /* 0x000fc400000e0000 */
[----:B------:R-:W-:Y:S01]  /*3910*/  CS2R R2, SRZ ;  /* 0x0000000000027805 */ /* 0x000fe2000001ff00 */
[----:B------:R-:W-:Y:S01]  /*3920*/  UMOV UR38, URZ ;  /* 0x000000ff00267c82 */ /* 0x000fe20008000000 */
[----:B----4-:R-:W-:Y:S01]  /*3930*/  ULEA UR41, UR4, UR41, 0x18 ;  /* 0x0000002904297291 */ /* 0x010fe2000f8ec0ff */
[----:B------:R-:W-:Y:S01]  /*3940*/  UMOV UR37, URZ ;  /* 0x000000ff00257c82 */ /* 0x000fe20008000000 */
[----:B------:R-:W-:Y:S02]  /*3950*/  UISETP.NE.AND UP3, UPT, UR68, URZ, UPT ;  /* 0x000000ff4400728c */ /* 0x000fe4000bf65270 */
[----:B------:R-:W-:Y:S02]  /*3960*/  UIADD3 UR5, UPT, UPT, UR41, 0x8400, URZ ;  /* 0x0000840029057890 */ /* 0x000fe4000fffe0ff */
[----:B------:R-:W-:-:S03]  /*3970*/  UIADD3 UR4, UPT, UPT, UR41, 0x18400, URZ ;  /* 0x0001840029047890 */ /* 0x000fc6000fffe0ff */
[----:B---3--:R-:W2:Y:S01]  /*3980*/  LDS R0, [UR41+0x140] ;  /* 0x00014029ff007984 */ /* 0x008ea20008000800 */
[----:B-1----:R-:W-:Y:S02]  /*3990*/  UIADD3 UR6, UPT, UPT, UR6, 0x7f, URZ ;  /* 0x0000007f06067890 */ /* 0x002fe4000fffe0ff */
[----:B------:R-:W-:Y:S02]  /*39a0*/  USHF.R.U32.HI UR5, URZ, 0x4, UR5 ;  /* 0x00000004ff057899 */ /* 0x000fe40008011605 */
[----:B------:R-:W-:Y:S02]  /*39b0*/  USHF.R.S32.HI UR64, URZ, 0x1f, UR6 ;  /* 0x0000001fff407899 */ /* 0x000fe40008011406 */
[----:B------:R-:W-:Y:S02]  /*39c0*/  USHF.R.U32.HI UR4, URZ, 0x4, UR4 ;  /* 0x00000004ff047899 */ /* 0x000fe40008011604 */
[----:B------:R-:W-:Y:S02]  /*39d0*/  ULEA.HI UR64, UR64, UR6, URZ, 0x7 ;  /* 0x0000000640407291 */ /* 0x000fe4000f8f38ff */
[----:B------:R-:W-:-:S02]  /*39e0*/  ULOP3.LUT UR5, UR5, 0x3fff, URZ, 0xc0, !UPT ;  /* 0x00003fff05057892 */ /* 0x000fc4000f8ec0ff */
[----:B------:R-:W-:Y:S02]  /*39f0*/  USHF.R.S32.HI UR64, URZ, 0x7, UR64 ;  /* 0x00000007ff407899 */ /* 0x000fe40008011440 */
[----:B------:R-:W-:Y:S02]  /*3a00*/  ULOP3.LUT UR45, UR4, 0x3fff, URZ, 0xc0, !UPT ;  /* 0x00003fff042d7892 */ /* 0x000fe4000f8ec0ff */
[----:B------:R-:W-:Y:S01]  /*3a10*/  UISETP.LT.AND UP0, UPT, UR64, 0x1, UPT ;  /* 0x000000014000788c */ /* 0x000fe2000bf01270 */
[----:B------:R-:W-:Y:S01]  /*3a20*/  UMOV UR62, 0x0 ;  /* 0x00000000003e7882 */ /* 0x000fe20000000000 */
        /* <DEDUP_REMOVED lines=9> */
[----:B------:R-:W-:-:S02]  /*3ac0*/  ULOP3.LUT UR44, UR5, 0x10000, URZ, 0xfc, !UPT ;  /* 0x00010000052c7892 */ /* 0x000fc4000f8efcff */
[----:B------:R-:W-:Y:S02]  /*3ad0*/  ULOP3.LUT UR45, UR45, 0x10000, URZ, 0xfc, !UPT ;  /* 0x000100002d2d7892 */ /* 0x000fe4000f8efcff */
[----:B------:R-:W-:Y:S01]  /*3ae0*/  USEL UR66, UR64, 0x1, !UP0 ;  /* 0x0000000140427887 */ /* 0x000fe2000c000000 */
[----:B------:R-:W-:Y:S01]  /*3af0*/  UMOV UR52, 0x0 ;  /* 0x0000000000347882 */ /* 0x000fe20000000000 */
[----:B------:R-:W-:Y:S01]  /*3b00*/  UMOV UR53, 0x8400490 ;  /* 0x0840049000357882 */ /* 0x000fe20000000000 */
[----:B------:R-:W-:Y:S01]  /*3b10*/  UMOV UR50, 0x0 ;  /* 0x0000000000327882 */ /* 0x000fe20000000000 */
[----:B------:R-:W-:Y:S01]  /*3b20*/  UMOV UR51, 0x8400490 ;  /* 0x0840049000337882 */ /* 0x000fe20000000000 */
[----:B------:R-:W-:Y:S01]  /*3b30*/  UMOV UR48, 0x0 ;  /* 0x0000000000307882 */ /* 0x000fe20000000000 */
[----:B--2---:R-:W-:Y:S01]  /*3b40*/  R2UR UR67, R0 ;  /* 0x00000000004372ca */ /* 0x004fe200000e0000 */
[----:B------:R-:W-:-:S14]  /*3b50*/  UMOV UR49, 0x8400490 ;  /* 0x0840049000317882 */ /* 0x000fdc0000000000 */
.L_x_78:
[C---:B------:R-:W-:Y:S02]  /*3b60*/  LEA R0, R8.reuse, UR41, 0x3 ;  /* 0x0000002908007c11 */ /* 0x040fe4000f8e18ff */
[----:B------:R-:W-:Y:S02]  /*3b70*/  SHF.L.U32 R5, R3, 0x1f, RZ ;  /* 0x0000001f03057819 */ /* 0x000fe400000006ff */
[----:B------:R-:W-:Y:S02]  /*3b80*/  LEA R4, R8, UR41, 0x4 ;  /* 0x0000002908047c11 */ /* 0x000fe4000f8e20ff */
[----:B------:R-:W1:Y:S02]  /*3b90*/  SYNCS.PHASECHK.TRANS64.TRYWAIT P0, [R0+URZ+0x90], R5 ;  /* 0x00009005000075a7 */ /* 0x000e6400080011ff */
[----:B-1-3--:R-:W-:Y:S05]  /*3ba0*/  @!P0 BRA `(.L_x_71) ;  /* 0x0000006c00048947 */ /* 0x00afea0003800000 */
.L_x_171:
[----:B-1----:R-:W1:Y:S01]  /*3bb0*/  LDS.128 R4, [R4+0x120] ;  /* 0x0001200004047984 */ /* 0x002e620000000c00 */
[----:B------:R-:W-:Y:S02]  /*3bc0*/  VIADD R0, R0, 0xa0 ;  /* 0x000000a000007836 */ /* 0x000fe40000000000 */
[----:B------:R-:W-:Y:S01]  /*3bd0*/  VIADD R8, R8, 0x1 ;  /* 0x0000000108087836 */ /* 0x000fe20000000000 */
[----:B------:R-:W-:Y:S01]  /*3be0*/  @!PT LDS RZ, [RZ] ;  /* 0x00000000fffff984 */ /* 0x000fe20000000800 */
[----:B------:R-:W-:Y:S01]  /*3bf0*/  @!PT LDS RZ, [RZ] ;  /* 0x00000000fffff984 */ /* 0x000fe20000000800 */
[----:B------:R-:W-:Y:S01]  /*3c00*/  @!PT LDS RZ, [RZ] ;  /* 0x00000000fffff984 */ /* 0x000fe20000000800 */
[----:B------:R-:W-:Y:S01]  /*3c10*/  @!PT LDS RZ, [RZ] ;  /* 0x00000000fffff984 */ /* 0x000fe20000000800 */
[----:B------:R2:W-:Y:S06]  /*3c20*/  MEMBAR.ALL.CTA ;  /* 0x0000000000007992 */ /* 0x0005ec0000008000 */
[----:B--2---:R-:W2:Y:S01]  /*3c30*/  FENCE.VIEW.ASYNC.S ;  /* 0x00000000000073c6 */ /* 0x004ea20000000000 */
[----:B------:R-:W-:-:S04]  /*3c40*/  PRMT R0, RZ, 0x654, R0 ;  /* 0x00000654ff007816 */ /* 0x000fc80000000000 */
[----:B--2---:R2:W-:Y:S01]  /*3c50*/  SYNCS.ARRIVE.TRANS64.RED.A1T0 RZ, [R0+URZ], RZ ;  /* 0x000000ff00ff79a7 */ /* 0x0045e200081004ff */
[----:B-1----:R-:W-:Y:S01]  /*3c60*/  LOP3.LUT P1, RZ, R6, 0x1, RZ, 0xc0, !PT ;  /* 0x0000000106ff7812 */ /* 0x002fe2000782c0ff */
[----:B--2---:R-:W-:-:S12]  /*3c70*/  BRA.U UP3, `(.L_x_72) ;  /* 0x0000000503587547 */ /* 0x004fd8000b800000 */
[----:B------:R-:W1:Y:S01]  /*3c80*/  LDCU UR4, c[0x0][0x38c] ;  /* 0x00007180ff0477ac */ /* 0x000e620008000800 */
[----:B------:R-:W-:Y:S02]  /*3c90*/  PLOP3.LUT P2, PT, PT, PT, PT, 0x80, 0x8 ;  /* 0x000000000008781c */ /* 0x000fe40003f4f070 */
[----:B------:R-:W-:Y:S01]  /*3ca0*/  SHF.L.U32 R5, R9, 0x1f, RZ ;  /* 0x0000001f09057819 */ /* 0x000fe200000006ff */
[----:B------:R-:W-:Y:S02]  /*3cb0*/  ULEA UR46, UR47, UR41, 0x3 ;  /* 0x000000292f2e7291 */ /* 0x000fe4000f8e18ff */
[----:B------:R-:W-:Y:S02]  /*3cc0*/  ULEA UR36, UR47, UR67, 0x7 ;  /* 0x000000432f247291 */ /* 0x000fe4000f8e38ff */
[----:B-1----:R-:W-:-:S06]  /*3cd0*/  UISETP.GE.AND UP0, UPT, UR4, 0x1, UPT ;  /* 0x000000010400788c */ /* 0x002fcc000bf06270 */
[----:B------:R-:W-:-:S05]  /*3ce0*/  PLOP3.LUT P0, PT, PT, PT, UP0, 0x80, 0x8 ;  /* 0x000000000008781c */ /* 0x000fca0003f0f008 */
[----:B------:R-:W-:-:S08]  /*3cf0*/  @UP0 ULEA UR4, UR38, UR41, 0x3 ;  /* 0x0000002926040291 */ /* 0x000fd0000f8e18ff */
[----:B------:R-:W-:-:S04]  /*3d00*/  @P0 SHF.L.U32 R0, R2, 0x1f, RZ ;  /* 0x0000001f02000819 */ /* 0x000fc800000006ff */
[----:B------:R1:W2:Y:S01]  /*3d10*/  @P0 SYNCS.PHASECHK.TRANS64.TRYWAIT P2, [UR4], R0 ;  /* 0x00000000ff0005a7 */ /* 0x0002a20008041104 */
[----:B------:R-:W3:Y:S02]  /*3d20*/  SYNCS.PHASECHK.TRANS64.TRYWAIT P0, [UR46+0xd0], R5 ;  /* 0x0000d005ff0075a7 */ /* 0x000ee4000800112e */
[----:B-123--:R-:W-:Y:S05]  /*3d30*/  @!P0 BRA `(.L_x_73) ;  /* 0x0000006800b48947 */ /* 0x00efea0003800000 */
.L_x_173:
[----:B------:R-:W-:Y:S01]  /*3d40*/  UMOV UR42, UR37 ;  /* 0x00000025002a7c82 */ /* 0x000fe20008000000 */
[----:B------:R-:W-:Y:S05]  /*3d50*/  BRA.U !UP0, `(.L_x_74) ;  /* 0x0000000508107547 */ /* 0x000fea000b800000 */
[----:B------:R-:W-:Y:S02]  /*3d60*/  UIADD3 UR42, UPT, UPT, UR66, UR37, URZ ;  /* 0x00000025422a7290 */ /* 0x000fe4000fffe0ff */
[----:B------:R-:W-:Y:S01]  /*3d70*/  UPLOP3.LUT UP2, UPT, UPT, UPT, UPT, 0x40, 0x4 ;  /* 0x000000000004789c */ /* 0x000fe20003f4e870 */
[----:B------:R-:W-:Y:S01]  /*3d80*/  UMOV UR39, UR64 ;  /* 0x0000004000277c82 */ /* 0x000fe20008000000 */
[----:B------:R-:W-:-:S09]  /*3d90*/  UMOV UR5, UR38 ;  /* 0x0000002600057c82 */ /* 0x000fd20008000000 */
.L_x_77:
[----:B------:R-:W-:Y:S01]  /*3da0*/  ULEA UR7, UR5, UR41, 0x3 ;  /* 0x0000002905077291 */ /* 0x000fe2000f8e18ff */
[----:B--23--:R-:W-:Y:S11]  /*3db0*/  @P2 BRA `(.L_x_75) ;  /* 0x00000000000c2947 */ /* 0x00cff60003800000 */
[----:B-1----:R-:W-:Y:S04]  /*3dc0*/  SHF.L.U32 R5, R2, 0x1f, RZ ;  /* 0x0000001f02057819 */ /* 0x002fe800000006ff */
[----:B------:R-:W1:Y:S02]  /*3dd0*/  SYNCS.PHASECHK.TRANS64.TRYWAIT P0, [UR7], R5 ;  /* 0x00000005ff0075a7 */ /* 0x000e640008001107 */
[----:B-1----:R-:W-:Y:S05]  /*3de0*/  @!P0 BRA `(.L_x_76) ;  /* 0x0000006800a08947 */ /* 0x002fea0003800000 */
.L_x_75:
[----:B------:R-:W-:Y:S01]  /*3df0*/  UISETP.NE.AND UP0, UPT, UR39, 0x1, UPT ;  /* 0x000000012700788c */ /* 0x000fe2000bf05270 */
[----:B------:R-:W-:Y:S01]  /*3e00*/  PLOP3.LUT P2, PT, PT, PT, PT, 0x80, 0x8 ;  /* 0x000000000008781c */ /* 0x000fe20003f4f070 */
[----:B------:R-:W-:Y:S02]  /*3e10*/  UIADD3 UR4, UPT, UPT, UR5, 0x1, URZ ;  /* 0x0000000105047890 */ /* 0x000fe4000fffe0ff */
[----:B------:R-:W-:Y:S02]  /*3e20*/  UIADD3 UR40, UPT, UPT, UR7, 0x20, URZ ;  /* 0x0000002007287890 */ /* 0x000fe4000fffe0ff */
[----:B------:R-:W-:Y:S01]  /*3e30*/  UISETP.NE.AND UP1, UPT, UR4, 0x4, UPT ;  /* 0x000000040400788c */ /* 0x000fe2000bf25270 */
[----:B------:R-:W-:Y:S01]  /*3e40*/  PLOP3.LUT P0, PT, PT, PT, UP0, 0x80, 0x8 ;  /* 0x000000000008781c */ /* 0x000fe20003f0f008 */
[----:B------:R-:W-:Y:S02]  /*3e50*/  UIADD3 UR37, UPT, UPT, UR37, 0x1, URZ ;  /* 0x0000000125257890 */ /* 0x000fe4000fffe0ff */
[----:B------:R-:W-:Y:S02]  /*3e60*/  USEL UR6, URZ, 0x1, UP1 ;  /* 0x00000001ff067887 */ /* 0x000fe40008800000 */
[----:B------:R-:W-:Y:S02]  /*3e70*/  USEL UR38, UR4, URZ, UP1 ;  /* 0x000000ff04267287 */ /* 0x000fe40008800000 */
[----:B------:R-:W-:Y:S02]  /*3e80*/  UIADD3 UR39, UPT, UPT, UR39, -0x1, URZ ;  /* 0xffffffff27277890 */ /* 0x000fe4000fffe0ff */
[----:B------:R-:W-:Y:S01]  /*3e90*/  @UP0 ULEA UR4, UR38, UR41, 0x3 ;  /* 0x0000002926040291 */ /* 0x000fe2000f8e18ff */
[----:B------:R-:W-:Y:S01]  /*3ea0*/  LOP3.LUT R2, R2, UR6, RZ, 0x3c, !PT ;  /* 0x0000000602027c12 */ /* 0x000fe2000f8e3cff */
[----:B------:R-:W-:Y:S02]  /*3eb0*/  ULEA UR6, UR5, UR45, 0xb ;  /* 0x0000002d05067291 */ /* 0x000fe4000f8e58ff */
[----:B------:R-:W-:Y:S01]  /*3ec0*/  UISETP.NE.AND UP0, UPT, UR37, UR42, UPT ;  /* 0x0000002a2500728c */ /* 0x000fe2000bf05270 */
[----:B-1----:R-:W-:Y:S01]  /*3ed0*/  @P0 SHF.L.U32 R0, R2, 0x1f, RZ ;  /* 0x0000001f02000819 */ /* 0x002fe200000006ff */
[----:B------:R-:W-:Y:S02]  /*3ee0*/  UIADD3 UR34, UPT, UPT, UR6, 0x2, URZ ;  /* 0x0000000206227890 */ /* 0x000fe4000fffe0ff */
[----:B------:R-:W-:Y:S01]  /*3ef0*/  UIADD3 UR30, UPT, UPT, UR6, 0x4, URZ ;  /* 0x00000004061e7890 */ /* 0x000fe2000fffe0ff */
[----:B------:R2:W3:Y:S01]  /*3f00*/  @P0 SYNCS.PHASECHK.TRANS64.TRYWAIT P2, [UR4], R0 ;  /* 0x00000000ff0005a7 */ /* 0x0004e20008041104 */
[----:B------:R-:W-:Y:S02]  /*3f10*/  ULEA UR4, UR5, UR44, 0xa ;  /* 0x0000002c05047291 */ /* 0x000fe4000f8e50ff */
[----:B------:R-:W-:Y:S02]  /*3f20*/  UIADD3 UR26, UPT, UPT, UR6, 0x6, URZ ;  /* 0x00000006061a7890 */ /* 0x000fe4000fffe0ff */
        /* <DEDUP_REMOVED lines=10> */
[----:B------:R-:W-:Y:S01]  /*3fd0*/  UIADD3 UR8, UPT, UPT, UR4, 0x206, URZ ;  /* 0x0000020604087890 */ /* 0x000fe2000fffe0ff */
[----:B------:R-:W-:Y:S01]  /*3fe0*/  UMOV UR7, 0x40004040 ;  /* 0x4000404000077882 */ /* 0x000fe20000000000 */
[----:B------:R-:W-:Y:S01]  /*3ff0*/  UMOV UR5, 0x40004040 ;  /* 0x4000404000057882 */ /* 0x000fe20000000000 */
[----:B------:R-:W-:Y:S01]  /*4000*/  UMOV UR35, 0x40004040 ;  /* 0x4000404000237882 */ /* 0x000fe20000000000 */
[----:B------:R1:W-:Y:S01]  /*4010*/  UTCHMMA.2CTA gdesc[UR4], gdesc[UR6], tmem[UR36], tmem[UR62], idesc[UR63], UP2 ;  /* 0x00ff3e06040075ea */ /* 0x0003e20009200024 */
[----:B------:R-:W-:Y:S01]  /*4020*/  UPLOP3.LUT UP2, UPT, UPT, UPT, UPT, 0x80, 0x8 ;  /* 0x000000000008789c */ /* 0x000fe20003f4f070 */
[----:B------:R-:W-:Y:S01]  /*4030*/  UMOV UR33, 0x40004040 ;  /* 0x4000404000217882 */ /* 0x000fe20000000000 */
[----:B------:R-:W-:Y:S01]  /*4040*/  UMOV UR31, 0x40004040 ;  /* 0x40004040001f7882 */ /* 0x000fe20000000000 */
[----:B------:R2:W-:Y:S01]  /*4050*/  UTCHMMA.2CTA gdesc[UR32], gdesc[UR34], tmem[UR36], tmem[UR60], idesc[UR61], UPT ;  /* 0x00ff3c22200075ea */ /* 0x0005e2000ba00024 */
        /* <DEDUP_REMOVED lines=14> */
[----:B------:R-:W-:Y:S01]  /*4140*/  UMOV UR9, 0x40004040 ;  /* 0x4000404000097882 */ /* 0x000fe20000000000 */
[----:B------:R2:W-:Y:S01]  /*4150*/  UTCHMMA.2CTA gdesc[UR12], gdesc[UR14], tmem[UR36], tmem[UR50], idesc[UR51], UPT ;  /* 0x00ff320e0c0075ea */ /* 0x0005e2000ba00024 */
[----:B------:R2:W-:Y:S01]  /*4160*/  UTCHMMA.2CTA gdesc[UR8], gdesc[UR10], tmem[UR36], tmem[UR48], idesc[UR49], UPT ;  /* 0x00ff300a080075ea */ /* 0x0005e2000ba00024 */
[----:B------:R2:W-:Y:S01]  /*4170*/  UTCBAR.2CTA.MULTICAST [UR40], URZ, UR43 ;  /* 0x000000ff280073e9 */ /* 0x0005e2000820082b */
[----:B-1----:R-:W-:Y:S01]  /*4180*/  UMOV UR5, UR38 ;  /* 0x0000002600057c82 */ /* 0x002fe20008000000 */
[----:B------:R-:W-:Y:S05]  /*4190*/  BRA.U UP0, `(.L_x_77) ;  /* 0xfffffffd00007547 */ /* 0x000fea000b83ffff */
.L_x_74:
[----:B------:R-:W-:Y:S01]  /*41a0*/  UIADD3 UR4, UPT, UPT, UR46, 0xb0, URZ ;  /* 0x000000b02e047890 */ /* 0x000fe2000fffe0ff */
[----:B------:R-:W-:-:S08]  /*41b0*/  UMOV UR37, UR42 ;  /* 0x0000002a00257c82 */ /* 0x000fd00008000000 */
[----:B------:R4:W-:Y:S01]  /*41c0*/  UTCBAR.2CTA.MULTICAST [UR4], URZ, UR65 ;  /* 0x000000ff040073e9 */ /* 0x0009e20008200841 */
[----:B------:R-:W-:Y:S02]  /*41d0*/  NOP ;  /* 0x0000000000007918 */ /* 0x000fe40000000000 */
.L_x_72:
[----:B----4-:R-:W-:Y:S01]  /*41e0*/  UIADD3 UR4, UPT, UPT, UR47, 0x1, URZ ;  /* 0x000000012f047890 */ /* 0x010fe2000fffe0ff */
[----:B------:R-:W-:-:S03]  /*41f0*/  ISETP.NE.AND P0, PT, R8, 0x2, PT ;  /* 0x000000020800780c */ /* 0x000fc60003f05270 */
[----:B------:R-:W-:Y:S01]  /*4200*/  UISETP.NE.AND UP0, UPT, UR4, 0x4, UPT ;  /* 0x000000040400788c */ /* 0x000fe2000bf05270 */
[----:B-12---:R-:W-:Y:S02]  /*4210*/  SEL R0, RZ, 0x1, P0 ;  /* 0x00000001ff007807 */ /* 0x006fe40000000000 */
[----:B------:R-:W-:Y:S01]  /*4220*/  SEL R8, R8, RZ, P0 ;  /* 0x000000ff08087207 */ /* 0x000fe20000000000 */
[----:B------:R-:W-:Y:S01]  /*4230*/  USEL UR5, URZ, 0x1, UP0 ;  /* 0x00000001ff057887 */ /* 0x000fe20008000000 */
[----:B------:R-:W-:Y:S01]  /*4240*/  LOP3.LUT R3, R3, R0, RZ, 0x3c, !PT ;  /* 0x0000000003037212 */ /* 0x000fe200078e3cff */
[----:B------:R-:W-:-:S04]  /*4250*/  USEL UR47, UR4, URZ, UP0 ;  /* 0x000000ff042f7287 */ /* 0x000fc80008000000 */
[----:B------:R-:W-:Y:S01]  /*4260*/  LOP3.LUT R9, R9, UR5, RZ, 0x3c, !PT ;  /* 0x0000000509097c12 */ /* 0x000fe2000f8e3cff */
[----:B------:R-:W-:Y:S07]  /*4270*/  @P1 BRA `(.L_x_78) ;  /* 0xfffffff800381947 */ /* 0x000fee000383ffff */
[----:B------:R-:W1:Y:S01]  /*4280*/  S2UR UR8, SR_CgaCtaId ;  /* 0x00000000000879c3 */ /* 0x000e620000008800 */
[----:B------:R-:W-:Y:S01]  /*4290*/  ELECT P0, URZ, PT ;  /* 0x0000000000ff782f */ /* 0x000fe20003800000 */
[----:B------:R-:W-:Y:S01]  /*42a0*/  HFMA2 R0, -RZ, RZ, 0, 5.9604644775390625e-08 ;  /* 0x00000001ff007431 */ /* 0x000fe200000001ff */
[----:B------:R-:W-:-:S05]  /*42b0*/  UMOV UR4, 0x40 ;  /* 0x0000004000047882 */ /* 0x000fca0000000000 */
[----:B------:R-:W-:Y:S01]  /*42c0*/  UVIRTCOUNT.DEALLOC.SMPOOL 0x80 ;  /* 0x000000800000784c */ /* 0x000fe20000000000 */
[----:B------:R-:W-:Y:S02]  /*42d0*/  UISETP.NE.AND UP1, UPT, UR68, URZ, UPT ;  /* 0x000000ff4400728c */ /* 0x000fe4000bf25270 */
[----:B-1----:R-:W-:-:S09]  /*42e0*/  ULEA UR8, UR8, UR4, 0x18 ;  /* 0x0000000408087291 */ /* 0x002fd2000f8ec0ff */
[----:B------:R1:W-:Y:S01]  /*42f0*/  @P0 STS.U8 [UR8+0x1c], R0 ;  /* 0x00001c00ff000988 */ /* 0x0003e20008000008 */
[----:B------:R-:W-:Y:S05]  /*4300*/  BRA.U UP1, `(.L_x_79) ;  /* 0x0000000101a07547 */ /* 0x000fea000b800000 */
[----:B------:R-:W-:Y:S01]  /*4310*/  UIADD3 UR7, UPT, UPT, UR41, 0xd0, URZ ;  /* 0x000000d029077890 */ /* 0x000fe2000fffe0ff */
[----:B------:R-:W-:-:S03]  /*4320*/  SHF.L.U32 R3, R9, 0x1f, RZ ;  /* 0x0000001f09037819 */ /* 0x000fc600000006ff */
[----:B------:R-:W-:-:S09]  /*4330*/  ULEA UR4, UR47, UR7, 0x3 ;  /* 0x000000072f047291 */ /* 0x000fd2000f8e18ff */
[----:B------:R-:W2:Y:S02]  /*4340*/  SYNCS.PHASECHK.TRANS64.TRYWAIT P0, [UR4], R3 ;  /* 0x00000003ff0075a7 */ /* 0x000ea40008001104 */
[----:B--2---:R-:W-:Y:S05]  /*4350*/  @!P0 BRA `(.L_x_80) ;  /* 0x00000064005c8947 */ /* 0x004fea0003800000 */
.L_x_176:
        /* <DEDUP_REMOVED lines=9> */
.L_x_178:
        /* <DEDUP_REMOVED lines=9> */
.L_x_180:
[----:B------:R-:W-:-:S04]  /*4480*/  UIADD3 UR4, UPT, UPT, UR4, 0x1, URZ ;  /* 0x0000000104047890 */ /* 0x000fc8000fffe0ff */
[----:B------:R-:W-:-:S04]  /*4490*/  UISETP.NE.AND UP0, UPT, UR4, 0x4, UPT ;  /* 0x000000040400788c */ /* 0x000fc8000bf05270 */
[----:B------:R-:W-:Y:S02]  /*44a0*/  USEL UR5, URZ, 0x1, UP0 ;  /* 0x00000001ff057887 */ /* 0x000fe40008000000 */
[----:B------:R-:W-:-:S04]  /*44b0*/  USEL UR4, UR4, URZ, UP0 ;  /* 0x000000ff04047287 */ /* 0x000fc80008000000 */
[----:B------:R-:W-:Y:S01]  /*44c0*/  ULEA UR4, UR4, UR7, 0x3 ;  /* 0x0000000704047291 */ /* 0x000fe2000f8e18ff */
[----:B-1----:R-:W-:-:S04]  /*44d0*/  LOP3.LUT R3, R2, UR5, RZ, 0x3c, !PT ;  /* 0x0000000502037c12 */ /* 0x002fc8000f8e3cff */
[----:B------:R-:W-:Y:S01]  /*44e0*/  SHF.L.U32 R3, R3, 0x1f, RZ ;  /* 0x0000001f03037819 */ /* 0x000fe200000006ff */
[----:B------:R-:W-:-:S04]  /*44f0*/  IMAD.U32 R0, RZ, RZ, UR4 ;  /* 0x00000004ff007e24 */ /* 0x000fc8000f8e00ff */
[----:B------:R1:W2:Y:S03]  /*4500*/  SYNCS.PHASECHK.TRANS64.TRYWAIT P0, [R0+URZ], R3 ;  /* 0x00000003000075a7 */ /* 0x0002a600080011ff */
[----:B--2---:R-:W-:Y:S05]  /*4510*/  @!P0 NANOSLEEP.SYNCS 0x989680 ;  /* 0x009896800000895d */ /* 0x004fea0003900000 */
[----:B------:R-:W2:Y:S02]  /*4520*/  @!P0 SYNCS.PHASECHK.TRANS64 P0, [R0+URZ], R3 ;  /* 0x00000003000085a7 */ /* 0x000ea400080010ff */
[----:B--2---:R-:W-:Y:S05]  /*4530*/  @P0 BRA `(.L_x_83) ;  /* 0x0000000000200947 */ /* 0x004fea0003800000 */
.L_x_84:
[----:B--2---:R2:W4:Y:S02]  /*4540*/  SYNCS.PHASECHK.TRANS64.TRYWAIT P0, [R0+URZ], R3 ;  /* 0x00000003000075a7 */ /* 0x00452400080011ff */
[----:B----4-:R-:W-:Y:S05]  /*4550*/  @!P0 NANOSLEEP.SYNCS 0x989680 ;  /* 0x009896800000895d */ /* 0x010fea0003900000 */
[----:B------:R-:W4:Y:S02]  /*4560*/  @!P0 SYNCS.PHASECHK.TRANS64 P0, [R0+URZ], R3 ;  /* 0x00000003000085a7 */ /* 0x000f2400080010ff */
[----:B----4-:R-:W-:Y:S05]  /*4570*/  @!P0 BRA `(.L_x_84) ;  /* 0xfffffffc00f08947 */ /* 0x010fea000383ffff */
[----:B------:R-:W-:Y:S05]  /*4580*/  BRA `(.L_x_83) ;  /* 0x00000000000c7947 */ /* 0x000fea0003800000 */
.L_x_79:
[----:B------:R-:W-:-:S04]  /*4590*/  UIADD3 UR4, UPT, UPT, UR41, 0x110, URZ ;  /* 0x0000011029047890 */ /* 0x000fc8000fffe0ff */
[----:B------:R-:W-:-:S09]  /*45a0*/  UPRMT UR4, UR69, 0x654, UR4 ;  /* 0x0000065445047896 */ /* 0x000fd20008000004 */
[----:B------:R-:W-:Y:S03]  /*45b0*/  SYNCS.ARRIVE.TRANS64.RED.A1T0 RZ, [UR4], RZ ;  /* 0x000000ffffff79a7 */ /* 0x000fe60008100404 */
.L_x_83:
[----:B-12---:R-:W-:Y:S01]  /*45c0*/  SHF.L.U32 R3, RZ, 0x1f, RZ ;  /* 0x0000001fff037819 */ /* 0x006fe200000006ff */
[----:B------:R-:W-:Y:S01]  /*45d0*/  UIADD3 UR4, UPT, UPT, UR41, 0x110, URZ ;  /* 0x0000011029047890 */ /* 0x000fe2000fffe0ff */
[----:B------:R-:W-:Y:S02]  /*45e0*/  PLOP3.LUT P0, PT, PT, PT, UP1, 0x80, 0x8 ;  /* 0x000000000008781c */ /* 0x000fe40003f0f018 */
[----:B------:R-:W1:Y:S02]  /*45f0*/  SYNCS.PHASECHK.TRANS64.TRYWAIT P1, [UR41+0x110], R3 ;  /* 0x00011003ff0075a7 */ /* 0x000e640008021129 */
[----:B-1----:R-:W-:Y:S09]  /*4600*/  @!P1 BRA `(.L_x_85) ;  /* 0x0000006000f89947 */ /* 0x002ff20003800000 */
.L_x_182:
[----:B------:R-:W-:Y:S01]  /*4610*/  @!UP1 UPRMT UR4, UR69, 0x654, UR4 ;  /* 0x0000065445049896 */ /* 0x000fe20008000004 */
[----:B------:R-:W-:Y:S01]  /*4620*/  UMOV UR5, 0xffff ;  /* 0x0000ffff00057882 */ /* 0x000fe20000000000 */
[----:B------:R-:W-:-:S07]  /*4630*/  UMOV UR6, 0x1 ;  /* 0x0000000100067882 */ /* 0x000fce0000000000 */
[----:B------:R-:W-:Y:S01]  /*4640*/  @!P0 SYNCS.ARRIVE.TRANS64.RED.A1T0 RZ, [UR4], RZ ;  /* 0x000000ffffff89a7 */ /* 0x000fe20008100404 */
[----:B------:R-:W-:Y:S01]  /*4650*/  NOP ;  /* 0x0000000000007918 */ /* 0x000fe20000000000 */
[----:B-1----:R-:W1:Y:S01]  /*4660*/  LDS R0, [UR8+0x14] ;  /* 0x00001408ff007984 */ /* 0x002e620008000800 */
[----:B------:R-:W-:-:S04]  /*4670*/  ULOP3.LUT UR4, UR67, 0xffff, URZ, 0xc0, !UPT ;  /* 0x0000ffff43047892 */ /* 0x000fc8000f8ec0ff */
[----:B------:R-:W-:-:S04]  /*4680*/  USHF.R.U32.HI UR4, URZ, 0x5, UR4 ;  /* 0x00000005ff047899 */ /* 0x000fc80008011604 */
[----:B------:R-:W-:Y:S02]  /*4690*/  USHF.L.U32 UR5, UR5, UR4, URZ ;  /* 0x0000000405057299 */ /* 0x000fe400080006ff */
[----:B------:R-:W-:-:S04]  /*46a0*/  USHF.L.U32 UR4, UR6, UR4, URZ ;  /* 0x0000000406047299 */ /* 0x000fc800080006ff */
[----:B-1----:R-:W-:-:S04]  /*46b0*/  LOP3.LUT R0, R0, UR5, RZ, 0xc0, !PT ;  /* 0x0000000500007c12 */ /* 0x002fc8000f8ec0ff */
[----:B------:R-:W-:-:S13]  /*46c0*/  ISETP.NE.AND P0, PT, R0, UR5, PT ;  /* 0x0000000500007c0c */ /* 0x000fda000bf05270 */
[----:B------:R-:W-:Y:S05]  /*46d0*/  @P0 BRA `(.L_x_86) ;  /* 0x0000000000580947 */ /* 0x000fea0003800000 */
[----:B------:R-:W1:Y:S02]  /*46e0*/  LDS R0, [UR8+0x18] ;  /* 0x00001808ff007984 */ /* 0x000e640008000800 */
[----:B-1----:R-:W-:-:S04]  /*46f0*/  LOP3.LUT R0, R0, UR4, RZ, 0xc0, !PT ;  /* 0x0000000400007c12 */ /* 0x002fc8000f8ec0ff */
[----:B------:R-:W-:-:S13]  /*4700*/  ISETP.NE.AND P0, PT, R0, UR4, PT ;  /* 0x0000000400007c0c */ /* 0x000fda000bf05270 */
[----:B------:R-:W-:Y:S05]  /*4710*/  @P0 BRA `(.L_x_87) ;  /* 0x00000000003c0947 */ /* 0x000fea0003800000 */
[----:B------:R-:W1:Y:S01]  /*4720*/  S2R R2, SR_LANEID ;  /* 0x0000000000027919 */ /* 0x000e620000000000 */
[----:B------:R-:W-:Y:S01]  /*4730*/  ULOP3.LUT UR5, URZ, UR5, URZ, 0x33, !UPT ;  /* 0x00000005ff057292 */ /* 0x000fe2000f8e33ff */
[----:B------:R-:W-:Y:S01]  /*4740*/  LOP3.LUT R4, RZ, UR4, RZ, 0x33, !PT ;  /* 0x00000004ff047c12 */ /* 0x000fe2000f8e33ff */
[----:B------:R-:W-:Y:S02]  /*4750*/  VOTEU.ANY UR4, UPT, PT ;  /* 0x0000000000047886 */ /* 0x000fe400038e0100 */
[----:B------:R-:W-:Y:S01]  /*4760*/  UFLO.U32 UR4, UR4 ;  /* 0x00000004000472bd */ /* 0x000fe200080e0000 */
[----:B------:R-:W2:Y:S01]  /*4770*/  REDUX UR6, R4 ;  /* 0x00000000040673c4 */ /* 0x000ea20000000000 */
[----:B------:R-:W-:-:S06]  /*4780*/  IMAD.U32 R0, RZ, RZ, UR5 ;  /* 0x00000005ff007e24 */ /* 0x000fcc000f8e00ff */
[----:B------:R4:W-:Y:S01]  /*4790*/  UTCATOMSWS.AND URZ, UR5 ;  /* 0x0000000500ff79e3 */ /* 0x0009e20008000000 */
[----:B------:R-:W3:Y:S01]  /*47a0*/  REDUX UR7, R0 ;  /* 0x00000000000773c4 */ /* 0x000ee20000000000 */
[----:B-1----:R-:W-:Y:S01]  /*47b0*/  ISETP.EQ.U32.AND P0, PT, R2, UR4, PT ;  /* 0x0000000402007c0c */ /* 0x002fe2000bf02070 */
[----:B--2---:R-:W-:Y:S01]  /*47c0*/  IMAD.U32 R2, RZ, RZ, UR6 ;  /* 0x00000006ff027e24 */ /* 0x004fe2000f8e00ff */
[----:B---3--:R-:W-:-:S11]  /*47d0*/  MOV R3, UR7 ;  /* 0x0000000700037c02 */ /* 0x008fd60008000f00 */
[----:B------:R4:W-:Y:S04]  /*47e0*/  @P0 ATOMS.AND RZ, [UR8+0x14], R3 ;  /* 0x00001403ffff098c */ /* 0x0009e8000a800008 */
[----:B------:R4:W-:Y:S01]  /*47f0*/  @P0 ATOMS.AND RZ, [UR8+0x18], R2 ;  /* 0x00001802ffff098c */ /* 0x0009e2000a800008 */
[----:B------:R-:W-:Y:S05]  /*4800*/  BRA `(.L_x_88) ;  /* 0x0000000000147947 */ /* 0x000fea0003800000 */
.L_x_87:
[----:B------:R-:W-:Y:S02]  /*4810*/  MOV R2, 0x4830 ;  /* 0x0000483000027802 */ /* 0x000fe40000000f00 */
[----:B---3-5:R-:W-:Y:S05]  /*4820*/  CALL.REL.NOINC `($__internal_0_$__cuda_sm10x_tcgen05_guardrail_trap_col_being_dealloced_not_returned_by_alloc) ;  /* 0x0000006400d87944 */ /* 0x028fea0003c00000 */
[----:B------:R-:W-:Y:S05]  /*4830*/  BRA `(.L_x_88) ;  /* 0x0000000000087947 */ /* 0x000fea0003800000 */
.L_x_86:
[----:B------:R-:W-:Y:S02]  /*4840*/  MOV R2, 0x4860 ;  /* 0x0000486000027802 */ /* 0x000fe40000000f00 */
[----:B---3-5:R-:W-:Y:S05]  /*4850*/  CALL.REL.NOINC `($__internal_2_$__cuda_sm10x_tcgen05_guardrail_trap_unallocated_columns_being_dealloced) ;  /* 0x0000006400e47944 */ /* 0x028fea0003c00000 */
.L_x_88:
[----:B------:R-:W-:Y:S01]  /*4860*/  NOP ;  /* 0x0000000000007918 */ /* 0x000fe20000000000 */
[----:B----4-:R-:W-:Y:S05]  /*4870*/  EXIT ;  /* 0x000000000000794d */ /* 0x010fea0003800000 */
.L_x_59:
[----:B------:R-:W-:-:S09]  /*4880*/  UISETP.NE.OR UP0, UPT, UR20, 0x3, !UP4 ;  /* 0x000000031400788c */ /* 0x000fd2000e705670 */
[----:B------:R-:W-:Y:S05]  /*4890*/  BRA.U UP0, `(.L_x_89) ;  /* 0x0000001100e87547 */ /* 0x000fea000b800000 */
[----:B------:R-:W2:Y:S01]  /*48a0*/  LDCU.64 UR4, c[0x0][0x888] ;  /* 0x00011100ff0477ac */ /* 0x000ea20008000a00 */
[----:B------:R-:W3:Y:S01]  /*48b0*/  LDC.64 R12, c[0x0][0x348] ;  /* 0x0000d200ff0c7b82 */ /* 0x000ee20000000a00 */
[----:B------:R-:W-:Y:S02]  /*48c0*/  HFMA2 R9, -RZ, RZ, 0, 0 ;  /* 0x00000000ff097431 */ /* 0x000fe400000001ff */
[----:B------:R-:W-:Y:S01]  /*48d0*/  IMAD.MOV.U32 R11, RZ, RZ, 0x1 ;  /* 0x00000001ff0b7424 */ /* 0x000fe200078e00ff */
[----:B------:R-:W4:Y:S01]  /*48e0*/  LDCU UR38, c[0x0][0x370] ;  /* 0x00006e00ff2677ac */ /* 0x000f220008000800 */
[----:B------:R-:W-:Y:S01]  /*48f0*/  IMAD.MOV.U32 R10, RZ, RZ, RZ ;  /* 0x000000ffff0a7224 */ /* 0x000fe200078e00ff */
[----:B------:R-:W-:Y:S01]  /*4900*/  MOV R3, 0x2000 ;  /* 0x0000200000037802 */ /* 0x000fe20000000f00 */
[----:B------:R-:W4:Y:S01]  /*4910*/  LDCU.128 UR48, c[0x0][0xb10] ;  /* 0x00016200ff3077ac */ /* 0x000f220008000c00 */
[----:B------:R-:W1:Y:S01]  /*4920*/  LDCU UR37, c[0x0][0x374] ;  /* 0x00006e80ff2577ac */ /* 0x000e620008000800 */
[----:B------:R-:W1:Y:S01]  /*4930*/  LDCU.64 UR30, c[0x0][0x890] ;  /* 0x00011200ff1e77ac */ /* 0x000e620008000a00 */
[----:B--2---:R-:W-:Y:S01]  /*4940*/  UISETP.NE.U32.AND UP0, UPT, UR4, URZ, UPT ;  /* 0x000000ff0400728c */ /* 0x004fe2000bf05070 */
[----:B------:R-:W2:Y:S01]  /*4950*/  LDCU UR15, c[0x0][0xb0c] ;  /* 0x00016180ff0f77ac */ /* 0x000ea20008000800 */
[----:B------:R-:W3:Y:S01]  /*4960*/  LDCU UR54, c[0x0][0xb20] ;  /* 0x00016400ff3677ac */ /* 0x000ee20008000800 */
[----:B------:R-:W3:Y:S01]  /*4970*/  LDCU UR4, c[0x0][0xb30] ;  /* 0x00016600ff0477ac */ /* 0x000ee20008000800 */
[----:B------:R-:W-:Y:S01]  /*4980*/  UMOV UR21, 0x400 ;  /* 0x0000040000157882 */ /* 0x000fe20000000000 */
[----:B----4-:R-:W-:-:S02]  /*4990*/  UIMAD.WIDE.U32 UR6, UR38, UR48, URZ ;  /* 0x00000030260672a5 */ /* 0x010fc4000f8e00ff */
[----:B-1----:R-:W-:Y:S02]  /*49a0*/  UIMAD.WIDE.U32 UR8, UR37, UR51, URZ ;  /* 0x00000033250872a5 */ /* 0x002fe4000f8e00ff */
[----:B------:R-:W-:Y:S02]  /*49b0*/  ULEA UR21, UR47, UR21, 0x18 ;  /* 0x000000152f157291 */ /* 0x000fe4000f8ec0ff */
[----:B------:R-:W-:Y:S02]  /*49c0*/  UISETP.NE.AND.EX UP6, UPT, UR5, URZ, UPT, UP0 ;  /* 0x000000ff0500728c */ /* 0x000fe4000bfc5300 */
[----:B------:R-:W-:Y:S02]  /*49d0*/  UISETP.NE.AND UP0, UPT, UR45, 0x1, UPT ;  /* 0x000000012d00788c */ /* 0x000fe4000bf05270 */
[----:B------:R-:W-:Y:S02]  /*49e0*/  UISETP.NE.U32.AND UP0, UPT, UR30, URZ, UPT ;  /* 0x000000ff1e00728c */ /* 0x000fe4000bf05070 */
[----:B------:R-:W-:Y:S01]  /*49f0*/  UIADD3 UR39, UPT, UPT, UR21, 0x58, URZ ;  /* 0x0000005815277890 */ /* 0x000fe2000fffe0ff */
[----:B------:R-:W-:Y:S01]  /*4a00*/  UMOV UR6, UR7 ;  /* 0x0000000700067c82 */ /* 0x000fe20008000000 */
[----:B------:R-:W-:Y:S01]  /*4a10*/  UMOV UR46, UR9 ;  /* 0x00000009002e7c82 */ /* 0x000fe20008000000 */
[----:B------:R-:W-:-:S02]  /*4a20*/  UISETP.GE.AND UP2, UPT, UR45, 0x1, UPT ;  /* 0x000000012d00788c */ /* 0x000fc4000bf46270 */
[----:B------:R-:W-:Y:S02]  /*4a30*/  UISETP.NE.AND.EX UP5, UPT, UR31, URZ, UPT, UP0 ;  /* 0x000000ff1f00728c */ /* 0x000fe4000bfa5300 */
[----:B------:R-:W-:Y:S01]  /*4a40*/  UPLOP3.LUT UP3, UPT, UPT, UPT, UPT, 0x40, 0x4 ;  /* 0x000000000004789c */ /* 0x000fe20003f6e870 */
[----:B------:R-:W1:Y:S01]  /*4a50*/  LDCU.64 UR22, c[0x0][0xb28] ;  /* 0x00016500ff1677ac */ /* 0x000e620008000a00 */
[----:B--2---:R-:W-:Y:S02]  /*4a60*/  UISETP.NE.AND UP2, UPT, UR15, 0x1, UPT ;  /* 0x000000010f00788c */ /* 0x004fe4000bf45270 */
[----:B------:R-:W-:Y:S02]  /*4a70*/  UIADD3 UR41, UPT, UPT, UR21, 0x40, URZ ;  /* 0x0000004015297890 */ /* 0x000fe4000fffe0ff */
[----:B------:R-:W-:Y:S02]  /*4a80*/  UIADD3 UR33, UPT, UPT, UR21, 0x48, URZ ;  /* 0x0000004815217890 */ /* 0x000fe4000fffe0ff */
[----:B------:R-:W-:-:S02]  /*4a90*/  UIADD3 UR25, UPT, UPT, UR21, 0x50, URZ ;  /* 0x0000005015197890 */ /* 0x000fc4000fffe0ff */
[----:B------:R-:W-:Y:S02]  /*4aa0*/  UPRMT UR39, UR47, 0x654, UR39 ;  /* 0x000006542f277896 */ /* 0x000fe40008000027 */
[----:B------:R-:W-:Y:S02]  /*4ab0*/  USHF.R.U32.HI UR52, URZ, UR49, UR6 ;  /* 0x00000031ff347299 */ /* 0x000fe40008011606 */
[----:B---3--:R-:W-:Y:S02]  /*4ac0*/  USHF.R.U32.HI UR46, URZ, UR54, UR46 ;  /* 0x00000036ff2e7299 */ /* 0x008fe4000801162e */
[----:B------:R-:W-:Y:S02]  /*4ad0*/  UISETP.NE.AND UP0, UPT, UR50, 0x1, UPT ;  /* 0x000000013200788c */ /* 0x000fe4000bf05270 */
[----:B------:R-:W-:-:S11]  /*4ae0*/  UISETP.NE.AND UP4, UPT, UR4, 0x1, UPT ;  /* 0x000000010400788c */ /* 0x000fd6000bf85270 */
.L_x_100:
[C---:B------:R-:W-:Y:S02]  /*4af0*/  LEA R8, R10.reuse, UR21, 0x3 ;  /* 0x000000150a087c11 */ /* 0x040fe4000f8e18ff */
[----:B------:R-:W-:Y:S02]  /*4b00*/  SHF.L.U32 R5, R9, 0x1f, RZ ;  /* 0x0000001f09057819 */ /* 0x000fe400000006ff */
[----:B------:R-:W-:Y:S02]  /*4b10*/  LEA R6, R10, UR21, 0x4 ;  /* 0x000000150a067c11 */ /* 0x000fe4000f8e20ff */
[----:B--2---:R-:W2:Y:S02]  /*4b20*/  SYNCS.PHASECHK.TRANS64.TRYWAIT P0, [R8+URZ+0x90], R5 ;  /* 0x00009005080075a7 */ /* 0x004ea400080011ff */
[----:B--2---:R-:W-:Y:S05]  /*4b30*/  @!P0 BRA `(.L_x_90) ;  /* 0x0000005c00c48947 */ /* 0x004fea0003800000 */
.L_x_183:
[----:B--2---:R-:W2:Y:S01]  /*4b40*/  LDS.128 R4, [R6+0x120] ;  /* 0x0001200006047984 */ /* 0x004ea20000000c00 */
[----:B------:R-:W-:Y:S01]  /*4b50*/  UISETP.GE.AND UP0, UPT, UR45, 0x1, UPT ;  /* 0x000000012d00788c */ /* 0x000fe2000bf06270 */
[----:B------:R-:W-:Y:S01]  /*4b60*/  @!PT LDS RZ, [RZ] ;  /* 0x00000000fffff984 */ /* 0x000fe20000000800 */
[----:B------:R-:W-:Y:S01]  /*4b70*/  @!PT LDS RZ, [RZ] ;  /* 0x00000000fffff984 */ /* 0x000fe20000000800 */
[----:B------:R-:W-:Y:S01]  /*4b80*/  @!PT LDS RZ, [RZ] ;  /* 0x00000000fffff984 */ /* 0x000fe20000000800 */
[----:B------:R-:W-:Y:S01]  /*4b90*/  @!PT LDS RZ, [RZ] ;  /* 0x00000000fffff984 */ /* 0x000fe20000000800 */
[----:B------:R3:W-:Y:S06]  /*4ba0*/  MEMBAR.ALL.CTA ;  /* 0x0000000000007992 */ /* 0x0007ec0000008000 */
[----:B---3--:R-:W3:Y:S01]  /*4bb0*/  FENCE.VIEW.ASYNC.S ;  /* 0x00000000000073c6 */ /* 0x008ee20000000000 */
[----:B--2---:R-:W-:Y:S11]  /*4bc0*/  LOP3.LUT P0, RZ, R6, 0x1, RZ, 0xc0, !PT ;  /* 0x0000000106ff7812 */ /* 0x004ff6000780c0ff */
[----:B------:R-:W-:Y:S02]  /*4bd0*/  @!UPT UIADD3 URZ, UPT, UPT, URZ, URZ, URZ ;  /* 0x000000fffffff290 */ /* 0x000fe4000fffe0ff */
[----:B---3--:R-:W-:Y:S01]  /*4be0*/  VOTEU.ANY UP2, P0 ;  /* 0x0000000000ff7886 */ /* 0x008fe20000040100 */
[----:B------:R-:W-:Y:S11]  /*4bf0*/  PLOP3.LUT P0, PT, PT, PT, UP2, 0x80, 0x8 ;  /* 0x000000000008781c */ /* 0x000ff60003f0f028 */
[----:B------:R-:W-:Y:S02]  /*4c00*/  @!UPT UIADD3 URZ, UPT, UPT, URZ, URZ, URZ ;  /* 0x000000fffffff290 */ /* 0x000fe4000fffe0ff */
[----:B------:R-:W-:Y:S02]  /*4c10*/  @P0 SHF.R.U32.HI R0, RZ, 0x10, R5 ;  /* 0x00000010ff000819 */ /* 0x000fe40000011605 */
[----:B------:R-:W-:Y:S02]  /*4c20*/  @P0 MOV R2, R4 ;  /* 0x0000000400020202 */ /* 0x000fe40000000f00 */
[----:B------:R-:W-:Y:S01]  /*4c30*/  @P0 R2UR UR4, R0 ;  /* 0x00000000000402ca */ /* 0x000fe200000e0000 */
[----:B------:R-:W-:Y:S01]  /*4c40*/  VIADD R0, R8, 0xa0 ;  /* 0x000000a008007836 */ /* 0x000fe20000000000 */
[----:B------:R-:W-:Y:S02]  /*4c50*/  @P0 LOP3.LUT R4, R5, 0xffff, RZ, 0xc0, !PT ;  /* 0x0000ffff05040812 */ /* 0x000fe400078ec0ff */
[----:B------:R-:W-:Y:S02]  /*4c60*/  @P0 R2UR UR6, R2 ;  /* 0x00000000020602ca */ /* 0x000fe400000e0000 */
[----:B------:R-:W-:Y:S02]  /*4c70*/  PRMT R0, RZ, 0x654, R0 ;  /* 0x00000654ff007816 */ /* 0x000fe40000000000 */
[----:B------:R-:W-:Y:S02]  /*4c80*/  @P0 R2UR UR5, R4 ;  /* 0x00000000040502ca */ /* 0x000fe400000e0000 */
[----:B------:R2:W-:Y:S03]  /*4c90*/  SYNCS.ARRIVE.TRANS64.RED.A1T0 RZ, [R0+URZ], RZ ;  /* 0x000000ff00ff79a7 */ /* 0x0005e600081004ff */
[----:B------:R-:W-:Y:S04]  /*4ca0*/  @UP2 UMOV UR29, UR4 ;  /* 0x00000004001d2c82 */ /* 0x000fe80008000000 */
[----:B------:R-:W-:Y:S04]  /*4cb0*/  @UP2 UMOV UR14, UR6 ;  /* 0x00000006000e2c82 */ /* 0x000fe80008000000 */
[----:B------:R-:W-:Y:S01]  /*4cc0*/  @UP2 UMOV UR13, UR5 ;  /* 0x00000005000d2c82 */ /* 0x000fe20008000000 */
[----:B------:R-:W-:Y:S05]  /*4cd0*/  BRA.U !UP0, `(.L_x_91) ;  /* 0x0000000108c07547 */ /* 0x000fea000b800000 */
[----:B------:R-:W-:Y:S02]  /*4ce0*/  UIMAD.WIDE.U32 UR16, UR13, UR51, URZ ;  /* 0x000000330d1072a5 */ /* 0x000fe4000f8e00ff */
[----:B------:R-:W-:Y:S02]  /*4cf0*/  UP2UR UR20, UPR, URZ, 0x4 ;  /* 0x00000004ff147883 */ /* 0x000fe40008000000 */
[----:B------:R-:W-:Y:S02]  /*4d00*/  UISETP.NE.AND UP2, UPT, UR50, 0x1, UPT ;  /* 0x000000013200788c */ /* 0x000fe4000bf45270 */
[----:B------:R-:W-:Y:S02]  /*4d10*/  UIMAD.WIDE.U32 UR18, UR14, UR48, URZ ;  /* 0x000000300e1272a5 */ /* 0x000fe4000f8e00ff */
[----:B------:R-:W-:Y:S02]  /*4d20*/  USEL UR4, UR37, UR46, !UP2 ;  /* 0x0000002e25047287 */ /* 0x000fe4000d000000 */
[----:B------:R-:W-:Y:S02]  /*4d30*/  UISETP.NE.AND UP0, UPT, UR15, 0x1, UPT ;  /* 0x000000010f00788c */ /* 0x000fe4000bf05270 */
[----:B------:R-:W-:Y:S02]  /*4d40*/  UP2UR UR24, UPR, URZ, 0x2 ;  /* 0x00000002ff187883 */ /* 0x000fe40008000000 */
[----:B------:R-:W-:Y:S02]  /*4d50*/  UISETP.NE.AND UP1, UPT, UR45, 0x1, UPT ;  /* 0x000000012d00788c */ /* 0x000fe4000bf25270 */
[----:B-1----:R-:W-:Y:S02]  /*4d60*/  UIMAD.WIDE.U32 UR8, UR4, UR22, URZ ;  /* 0x00000016040872a5 */ /* 0x002fe4000f8e00ff */
[----:B------:R-:W-:Y:S01]  /*4d70*/  USEL UR7, UR38, UR52, !UP0 ;  /* 0x0000003426077287 */ /* 0x000fe2000c000000 */
[----:B------:R-:W-:Y:S02]  /*4d80*/  UMOV UR5, UR17 ;  /* 0x0000001100057c82 */ /* 0x000fe40008000000 */
[----:B------:R-:W-:Y:S02]  /*4d90*/  USHF.R.U32.HI UR6, URZ, UR54, UR5 ;  /* 0x00000036ff067299 */ /* 0x000fe40008011605 */
[----:B------:R-:W-:Y:S02]  /*4da0*/  UIMAD.WIDE.U32 UR10, UR7, UR22, URZ ;  /* 0x00000016070a72a5 */ /* 0x000fe4000f8e00ff */
[----:B------:R-:W-:Y:S02]  /*4db0*/  USEL UR6, UR13, UR6, !UP2 ;  /* 0x000000060d067287 */ /* 0x000fe4000d000000 */
[----:B------:R-:W-:Y:S01]  /*4dc0*/  UISETP.NE.AND UP2, UPT, UR20, URZ, UPT ;  /* 0x000000ff1400728c */ /* 0x000fe2000bf45270 */
[----:B------:R-:W-:Y:S02]  /*4dd0*/  UMOV UR5, UR19 ;  /* 0x0000001300057c82 */ /* 0x000fe40008000000 */
[----:B------:R-:W-:Y:S03]  /*4de0*/  USHF.R.U32.HI UR12, URZ, UR49, UR5 ;  /* 0x00000031ff0c7299 */ /* 0x000fe60008011605 */
[----:B------:R-:W-:Y:S02]  /*4df0*/  UMOV UR5, UR9 ;  /* 0x0000000900057c82 */ /* 0x000fe40008000000 */
[----:B------:R-:W-:Y:S03]  /*4e00*/  @UP1 USHF.R.U32.HI UR4, URZ, UR23, UR5 ;  /* 0x00000017ff041299 */ /* 0x000fe60008011605 */
[----:B------:R-:W-:Y:S01]  /*4e10*/  UMOV UR5, UR11 ;  /* 0x0000000b00057c82 */ /* 0x000fe20008000000 */
[----:B------:R-:W-:Y:S02]  /*4e20*/  UIMAD UR4, UR45, UR4, URZ ;  /* 0x000000042d0472a4 */ /* 0x000fe4000f8e02ff */
[----:B------:R-:W-:Y:S02]  /*4e30*/  @UP1 USHF.R.U32.HI UR7, URZ, UR23, UR5 ;  /* 0x00000017ff071299 */ /* 0x000fe40008011605 */
[----:B------:R-:W-:Y:S02]  /*4e40*/  USEL UR5, UR14, UR12, !UP0 ;  /* 0x0000000c0e057287 */ /* 0x000fe4000c000000 */
[----:B------:R-:W-:Y:S02]  /*4e50*/  UIMAD.WIDE.U32 UR10, UR6, UR22, URZ ;  /* 0x00000016060a72a5 */ /* 0x000fe4000f8e00ff */
[----:B------:R-:W-:Y:S02]  /*4e60*/  UIMAD UR8, UR45, UR7, URZ ;  /* 0x000000072d0872a4 */ /* 0x000fe4000f8e02ff */
[----:B------:R-:W-:Y:S03]  /*4e70*/  UISETP.GE.AND UP0, UPT, UR6, UR4, UPT ;  /* 0x000000040600728c */ /* 0x000fe6000bf06270 */
[----:B------:R-:W-:Y:S01]  /*4e80*/  UMOV UR4, UR11 ;  /* 0x0000000b00047c82 */ /* 0x000fe20008000000 */
[----:B------:R-:W-:Y:S02]  /*4e90*/  UISETP.GE.OR UP0, UPT, UR5, UR8, UP0 ;  /* 0x000000080500728c */ /* 0x000fe40008706670 */
[----:B------:R-:W-:Y:S02]  /*4ea0*/  USHF.R.U32.HI UR4, URZ, UR23, UR4 ;  /* 0x00000017ff047299 */ /* 0x000fe40008011604 */
[----:B------:R-:W-:Y:S02]  /*4eb0*/  UIMAD.WIDE.U32 UR8, UR5, UR22, URZ ;  /* 0x00000016050872a5 */ /* 0x000fe4000f8e00ff */
[----:B------:R-:W-:Y:S04]  /*4ec0*/  USEL UR10, UR6, UR4, !UP1 ;  /* 0x00000004060a7287 */ /* 0x000fe8000c800000 */
[----:B------:R-:W-:Y:S01]  /*4ed0*/  UIADD3 UR11, UPT, UPT, -UR10, URZ, URZ ;  /* 0x000000ff0a0b7290 */ /* 0x000fe2000fffe1ff */
[----:B------:R-:W-:Y:S02]  /*4ee0*/  @!UP0 UMOV UR4, UR9 ;  /* 0x0000000900048c82 */ /* 0x000fe40008000000 */
[----:B------:R-:W-:Y:S02]  /*4ef0*/  @!UP0 USHF.R.U32.HI UR4, URZ, UR23, UR4 ;  /* 0x00000017ff048299 */ /* 0x000fe40008011604 */
[----:B------:R-:W-:Y:S02]  /*4f00*/  UIMAD UR8, UR45, UR11, UR6 ;  /* 0x0000000b2d0872a4 */ /* 0x000fe4000f8e0206 */
[----:B------:R-:W-:Y:S02]  /*4f10*/  @!UP0 USEL UR4, UR5, UR4, !UP1 ;  /* 0x0000000405048287 */ /* 0x000fe4000c800000 */
[----:B------:R-:W-:Y:S02]  /*4f20*/  UISETP.NE.AND UP1, UPT, UR24, URZ, UPT ;  /* 0x000000ff1800728c */ /* 0x000fe4000bf25270 */
[----:B------:R-:W-:Y:S02]  /*4f30*/  @!UP0 UIMAD UR7, UR7, UR8, UR4 ;  /* 0x00000008070782a4 */ /* 0x000fe4000f8e0204 */
[----:B------:R-:W-:Y:S02]  /*4f40*/  @!UP0 UIADD3 UR9, UPT, UPT, UR10, -UR4, URZ ;  /* 0x800000040a098290 */ /* 0x000fe4000fffe0ff */
[----:B------:R-:W-:Y:S02]  /*4f50*/  UIADD3 UR8, UPT, UPT, -UR6, URZ, URZ ;  /* 0x000000ff06087290 */ /* 0x000fe4000fffe1ff */
[----:B------:R-:W-:Y:S02]  /*4f60*/  UIADD3 UR4, UPT, UPT, -UR5, URZ, URZ ;  /* 0x000000ff05047290 */ /* 0x000fe4000fffe1ff */
[----:B------:R-:W-:Y:S03]  /*4f70*/  @!UP0 UIMAD UR6, UR9, UR45, UR5 ;  /* 0x0000002d090682a4 */ /* 0x000fe6000f8e0205 */
[----:B------:R-:W-:Y:S01]  /*4f80*/  @!UP0 UMOV UR5, UR7 ;  /* 0x0000000700058c82 */ /* 0x000fe20008000000 */
[----:B------:R-:W-:Y:S02]  /*4f90*/  UIMAD UR7, UR15, UR4, UR14 ;  /* 0x000000040f0772a4 */ /* 0x000fe4000f8e020e */
[----:B------:R-:W-:Y:S02]  /*4fa0*/  UIMAD UR4, UR50, UR8, UR13 ;  /* 0x00000008320472a4 */ /* 0x000fe4000f8e020d */
[----:B------:R-:W-:Y:S02]  /*4fb0*/  UIMAD UR14, UR5, UR15, UR7 ;  /* 0x0000000f050e72a4 */ /* 0x000fe4000f8e0207 */
[----:B------:R-:W-:Y:S11]  /*4fc0*/  UIMAD UR13, UR6, UR50, UR4 ;  /* 0x00000032060d72a4 */ /* 0x000ff6000f8e0204 */
[----:B------:R-:W-:Y:S01]  /*4fd0*/  @!UPT UIADD3 URZ, UPT, UPT, URZ, URZ, URZ ;  /* 0x000000fffffff290 */ /* 0x000fe2000fffe0ff */
.L_x_91:
[----:B------:R-:W3:Y:S01]  /*4fe0*/  @!UP4 LDCU.128 UR8, c[0x0][0xb10] ;  /* 0x00016200ff08c7ac */ /* 0x000ee20008000c00 */
[----:B------:R-:W-:Y:S02]  /*4ff0*/  ISETP.NE.U32.AND P0, PT, RZ, UR30, PT ;  /* 0x0000001eff007c0c */ /* 0x000fe4000bf05070 */
[----:B------:R-:W-:Y:S02]  /*5000*/  SHF.L.U32 R4, R11, 0x1f, RZ ;  /* 0x0000001f0b047819 */ /* 0x000fe400000006ff */
[----:B------:R-:W-:Y:S01]  /*5010*/  ISETP.NE.AND.EX P0, PT, RZ, UR31, PT, P0 ;  /* 0x0000001fff007c0c */ /* 0x000fe2000bf05300 */
[----:B------:R-:W4:Y:S01]  /*5020*/  @!UP4 LDCU UR5, c[0x0][0xb0c] ;  /* 0x00016180ff05c7ac */ /* 0x000f220008000800 */
[----:B------:R-:W-:Y:S02]  /*5030*/  USHF.L.U32 UR42, UR27, 0x8, URZ ;  /* 0x000000081b2a7899 */ /* 0x000fe400080006ff */
[----:B------:R-:W-:Y:S02]  /*5040*/  USHF.L.U32 UR43, UR26, 0x6, URZ ;  /* 0x000000061a2b7899 */ /* 0x000fe400080006ff */
[----:B---3--:R-:W-:Y:S07]  /*5050*/  UIMAD.WIDE.U32 UR6, UR14, UR8, URZ ;  /* 0x000000080e0672a5 */ /* 0x008fee000f8e00ff */
[----:B------:R-:W-:Y:S01]  /*5060*/  @!UP4 UMOV UR4, UR7 ;  /* 0x000000070004cc82 */ /* 0x000fe20008000000 */
[----:B----4-:R-:W-:Y:S02]  /*5070*/  @!UP4 UISETP.NE.AND UP0, UPT, UR5, 0x1, UPT ;  /* 0x000000010500c88c */ /* 0x010fe4000bf05270 */
[----:B------:R-:W-:Y:S02]  /*5080*/  @!UP4 USHF.R.U32.HI UR4, URZ, UR9, UR4 ;  /* 0x00000009ff04c299 */ /* 0x000fe40008011604 */
[----:B------:R-:W-:Y:S02]  /*5090*/  UIMAD.WIDE.U32 UR6, UR13, UR11, URZ ;  /* 0x0000000b0d0672a5 */ /* 0x000fe4000f8e00ff */
[----:B------:R-:W-:Y:S02]  /*50a0*/  @!UP4 USEL UR8, UR14, UR4, !UP0 ;  /* 0x000000040e08c287 */ /* 0x000fe4000c000000 */
[----:B------:R-:W-:Y:S03]  /*50b0*/  @!UP4 UISETP.NE.AND UP0, UPT, UR10, 0x1, UPT ;  /* 0x000000010a00c88c */ /* 0x000fe6000bf05270 */
[----:B------:R-:W-:Y:S02]  /*50c0*/  @!UP4 UMOV UR6, UR7 ;  /* 0x000000070006cc82 */ /* 0x000fe40008000000 */
[----:B------:R-:W3:Y:S02]  /*50d0*/  @!UP4 LDCU UR4, c[0x0][0xb20] ;  /* 0x00016400ff04c7ac */ /* 0x000ee40008000800 */
[----:B---3--:R-:W-:Y:S04]  /*50e0*/  @!UP4 USHF.R.U32.HI UR6, URZ, UR4, UR6 ;  /* 0x00000004ff06c299 */ /* 0x008fe80008011606 */
[----:B------:R-:W-:Y:S04]  /*50f0*/  @!UP4 USEL UR6, UR13, UR6, !UP0 ;  /* 0x000000060d06c287 */ /* 0x000fe8000c000000 */
[----:B------:R-:W-:Y:S02]  /*5100*/  @!UP4 UIADD3 UR4, UPT, UPT, -UR8, UR6, URZ ;  /* 0x000000060804c290 */ /* 0x000fe4000fffe1ff */
[----:B------:R-:W-:Y:S02]  /*5110*/  @!UP4 UIADD3 UR6, UPT, UPT, UR8, -UR6, URZ ;  /* 0x800000060806c290 */ /* 0x000fe4000fffe0ff */
[----:B------:R-:W-:Y:S02]  /*5120*/  @!UP4 UIMAD UR14, UR4, UR5, UR14 ;  /* 0x00000005040ec2a4 */ /* 0x000fe4000f8e020e */
[----:B------:R-:W-:Y:S01]  /*5130*/  @!UP4 UIMAD UR13, UR6, UR10, UR13 ;  /* 0x0000000a060dc2a4 */ /* 0x000fe2000f8e020d */
[----:B------:R-:W-:Y:S11]  /*5140*/  BRA.U UP3, `(.L_x_92) ;  /* 0x0000000103107547 */ /* 0x000ff6000b800000 */
[----:B--2---:R-:W-:Y:S04]  /*5150*/  MOV R0, UR53 ;  /* 0x0000003500007c02 */ /* 0x004fe80008000f00 */
[----:B------:R-:W-:Y:S04]  /*5160*/  SHF.L.U32 R5, R0, 0x1f, RZ ;  /* 0x0000001f00057819 */ /* 0x000fe800000006ff */
[----:B------:R-:W2:Y:S02]  /*5170*/  SYNCS.PHASECHK.TRANS64.TRYWAIT P1, [UR21+0x88], R5 ;  /* 0x00008805ff0075a7 */ /* 0x000ea40008021115 */
[----:B--2---:R-:W-:Y:S05]  /*5180*/  @!P1 BRA `(.L_x_93) ;  /* 0x0000005800449947 */ /* 0x004fea0003800000 */
.L_x_92:
[----:B------:R-:W-:Y:S05]  /*5190*/  BRA.U !UP5, `(.L_x_94) ;  /* 0x000000010d387547 */ /* 0x000fea000b800000 */
[----:B------:R-:W-:Y:S01]  /*51a0*/  UPLOP3.LUT UP1, UPT, UPT, UPT, UP6, 0x80, 0x8 ;  /* 0x000000000008789c */ /* 0x000fe20003f2f060 */
[----:B--2---:R-:W-:Y:S01]  /*51b0*/  HFMA2 R0, -RZ, RZ, 0, 5.9604644775390625e-08 ;  /* 0x00000001ff007431 */ /* 0x004fe200000001ff */
[----:B------:R-:W2:Y:S01]  /*51c0*/  LDCU.64 UR8, c[0x0][0x358] ;  /* 0x00006b00ff0877ac */ /* 0x000ea20008000a00 */
[----:B------:R-:W-:Y:S03]  /*51d0*/  IMAD.MOV.U32 R80, RZ, RZ, 0x1 ;  /* 0x00000001ff507424 */ /* 0x000fe600078e00ff */
[----:B------:R-:W-:Y:S05]  /*51e0*/  PLOP3.LUT P1, PT, PT, PT, UP1, 0x80, 0x8 ;  /* 0x000000000008781c */ /* 0x000fea0003f2f018 */
[----:B------:R-:W3:Y:S01]  /*51f0*/  @UP1 LDCU.64 UR4, c[0x0][0x888] ;  /* 0x00011100ff0417ac */ /* 0x000ee20008000a00 */
[----:B------:R-:W-:Y:S07]  /*5200*/  @UP1 UIMAD UR6, UR36, UR30, URZ ;  /* 0x0000001e240612a4 */ /* 0x000fee000f8e02ff */
[----:B------:R-:W-:Y:S01]  /*5210*/  @!P1 PRMT R80, R0, 0x7610, R80 ;  /* 0x0000761000509816 */ /* 0x000fe20000000050 */
[----:B---3--:R-:W-:Y:S06]  /*5220*/  @UP1 UIMAD.WIDE UR4, UR6, 0x4, UR4 ;  /* 0x00000004060418a5 */ /* 0x008fec000f8e0204 */
[----:B------:R-:W-:Y:S01]  /*5230*/  IMAD.U32 R6, RZ, RZ, UR4 ;  /* 0x00000004ff067e24 */ /* 0x000fe2000f8e00ff */
[----:B------:R-:W-:Y:S04]  /*5240*/  MOV R7, UR5 ;  /* 0x0000000500077c02 */ /* 0x000fe80008000f00 */
[----:B------:R-:W3:Y:S01]  /*5250*/  @!UP1 LDCU UR4, c[0x0][0x880] ;  /* 0x00011000ff0497ac */ /* 0x000ee20008000800 */
[----:B--2--5:R4:W5:Y:S02]  /*5260*/  @P1 LDG.E R41, desc[UR8][R6.64] ;  /* 0x0000000806291981 */ /* 0x024964000c1e1900 */
[----:B---34-:R-:W-:Y:S07]  /*5270*/  @!P1 IMAD.U32 R41, RZ, RZ, UR4 ;  /* 0x00000004ff299e24 */ /* 0x018fee000f8e00ff */
.L_x_94:
[----:B-----5:R-:W-:Y:S01]  /*5280*/  @!P0 FSETP.EQ.AND P2, PT, R41, RZ, PT ;  /* 0x000000ff2900820b */ /* 0x020fe20003f42000 */
[----:B------:R-:W-:Y:S01]  /*5290*/  @!UPT UIADD3 URZ, UPT, UPT, URZ, URZ, URZ ;  /* 0x000000fffffff290 */ /* 0x000fe2000fffe0ff */
[----:B------:R-:W-:Y:S11]  /*52a0*/  @!P0 BRA `(.L_x_95) ;  /* 0x0000000000148947 */ /* 0x000ff60003800000 */
[----:B------:R-:W-:Y:S02]  /*52b0*/  LOP3.LUT P0, RZ, R80, 0xff, RZ, 0xc0, !PT ;  /* 0x000000ff50ff7812 */ /* 0x000fe4000780c0ff */
[----:B------:R-:W-:Y:S04]  /*52c0*/  PLOP3.LUT P2, PT, PT, PT, UP1, 0x80, 0x8 ;  /* 0x000000000008781c */ /* 0x000fe80003f4f018 */
[----:B------:R-:W-:Y:S07]  /*52d0*/  PLOP3.LUT P2, PT, P2, PT, PT, 0x8, 0x80 ;  /* 0x000000000080781c */ /* 0x000fee000174e170 */
[----:B------:R-:W-:Y:S11]  /*52e0*/  @P0 FSETP.EQ.AND P2, PT, R41, RZ, PT ;  /* 0x000000ff2900020b */ /* 0x000ff60003f42000 */
[----:B------:R-:W-:Y:S02]  /*52f0*/  @!UPT UIADD3 URZ, UPT, UPT, URZ, URZ, URZ ;  /* 0x000000fffffff290 */ /* 0x000fe4000fffe0ff */
.L_x_95:
[----:B------:R-:W3:Y:S01]  /*5300*/  SYNCS.PHASECHK.TRANS64.TRYWAIT P0, [UR21+0x60], R4 ;  /* 0x00006004ff0075a7 */ /* 0x000ee20008001115 */
[----:B------:R-:W-:Y:S04]  /*5310*/  ELECT P1, URZ, PT ;  /* 0x0000000000ff782f */ /* 0x000fe80003820000 */
[----:B------:R-:W-:Y:S01]  /*5320*/  PLOP3.LUT P1, PT, P2, P1, PT, 0xf2, 0x2f ;  /* 0x00000000002f781c */ /* 0x000fe20001723e72 */
[----:B------:R-:W-:Y:S01]  /*5330*/  @!UPT UIADD3 URZ, UPT, UPT, URZ, URZ, URZ ;  /* 0x000000fffffff290 */ /* 0x000fe2000fffe0ff */
[----:B---3--:R-:W-:Y:S11]  /*5340*/  @!P0 BRA `(.L_x_96) ;  /* 0x0000005400ec8947 */ /* 0x008ff60003800000 */
.L_x_186:
[----:B------:R-:W-:Y:S01]  /*5350*/  @!P1 IADD3 R2, P0, PT, R12, 0x580, RZ ;  /* 0x000005800c029810 */ /* 0x000fe20007f1e0ff */
[----:B------:R-:W-:Y:S01]  /*5360*/  VOTEU.ALL UP0, P1 ;  /* 0x0000000000ff7886 */ /* 0x000fe20000800000 */
[----:B------:R-:W-:Y:S01]  /*5370*/  UMOV UR6, 0x0 ;  /* 0x0000000000067882 */ /* 0x000fe20000000000 */
[----:B------:R-:W-:Y:S01]  /*5380*/  UMOV UR7, 0x10000000 ;  /* 0x1000000000077882 */ /* 0x000fe20000000000 */
[----:B------:R-:W-:Y:S01]  /*5390*/  @!P1 R2UR UR5, R2 ;  /* 0x00000000020592ca */ /* 0x000fe200000e0000 */
[----:B--2---:R-:W-:Y:S01]  /*53a0*/  @!P1 IMAD.X R0, RZ, RZ, R13, P0 ;  /* 0x000000ffff009224 */ /* 0x004fe200000e060d */
[----:B------:R-:W-:Y:S02]  /*53b0*/  @!UP0 UIADD3 UR40, UPT, UPT, UR21, 0x200, URZ ;  /* 0x0000020015288890 */ /* 0x000fe4000fffe0ff */
[----:B------:R-:W-:Y:S02]  /*53c0*/  @!UP0 UIADD3 UR10, UPT, UPT, UR42, 0x80, URZ ;  /* 0x000000802a0a8890 */ /* 0x000fe4000fffe0ff */
[----:B------:R-:W-:Y:S01]  /*53d0*/  @!P1 R2UR UR4, R0 ;  /* 0x00000000000492ca */ /* 0x000fe200000e0000 */
[----:B------:R-:W-:Y:S01]  /*53e0*/  @!UP0 UIADD3 UR8, UPT, UPT, UR21, 0x1200, URZ ;  /* 0x0000120015088890 */ /* 0x000fe2000fffe0ff */
[----:B------:R-:W-:Y:S01]  /*53f0*/  @!P1 IMAD.MOV.U32 R0, RZ, RZ, 0x2000 ;  /* 0x00002000ff009424 */ /* 0x000fe200078e00ff */
[----:B------:R-:W-:Y:S01]  /*5400*/  VOTEU.ALL UP0, P1 ;  /* 0x0000000000ff7886 */ /* 0x000fe20000800000 */
[----:B------:R-:W-:Y:S01]  /*5410*/  UMOV UR44, UR36 ;  /* 0x00000024002c7c82 */ /* 0x000fe20008000000 */
[----:B------:R-:W-:Y:S01]  /*5420*/  UMOV UR9, UR41 ;  /* 0x0000002900097c82 */ /* 0x000fe20008000000 */
[----:B------:R-:W-:Y:S01]  /*5430*/  UMOV UR11, UR43 ;  /* 0x0000002b000b7c82 */ /* 0x000fe20008000000 */
[----:B------:R-:W-:Y:S01]  /*5440*/  IMAD.U32 R6, RZ, RZ, UR5 ;  /* 0x00000005ff067e24 */ /* 0x000fe2000f8e00ff */
[----:B------:R-:W-:Y:S05]  /*5450*/  UMOV UR12, UR36 ;  /* 0x00000024000c7c82 */ /* 0x000fea0008000000 */
[----:B------:R-:W-:Y:S01]  /*5460*/  IMAD.U32 R7, RZ, RZ, UR4 ;  /* 0x00000004ff077e24 */ /* 0x000fe2000f8e00ff */
[----:B------:R-:W-:Y:S04]  /*5470*/  @!P1 R2UR UR4, R6 ;  /* 0x00000000060492ca */ /* 0x000fe800000e0000 */
[----:B------:R-:W-:Y:S11]  /*5480*/  @!P1 R2UR UR5, R7 ;  /* 0x00000000070592ca */ /* 0x000ff600000e0000 */
[----:B------:R-:W-:Y:S02]  /*5490*/  @!UPT UIADD3 URZ, UPT, UPT, URZ, URZ, URZ ;  /* 0x000000fffffff290 */ /* 0x000fe4000fffe0ff */
[----:B------:R-:W-:Y:S01]  /*54a0*/  @!UP0 UTMALDG.3D [UR40], [UR4], desc[UR6] ;  /* 0x00000628040085b4 */ /* 0x000fe20008011000 */
[----:B------:R-:W-:Y:S05]  /*54b0*/  VOTEU.ALL UP0, P1 ;  /* 0x0000000000ff7886 */ /* 0x000fea0000800000 */
[----:B------:R2:W-:Y:S01]  /*54c0*/  @!UP0 UTMALDG.3D [UR8], [UR4], desc[UR6] ;  /* 0x00000608040085b4 */ /* 0x0005e20008011000 */
[----:B------:R3:W-:Y:S01]  /*54d0*/  @!P1 SYNCS.ARRIVE.TRANS64.RED.A0TR RZ, [UR21+0x40], R0 ;  /* 0x00004000ffff99a7 */ /* 0x0007e20008300415 */
[----:B--2---:R-:W-:Y:S09]  /*54e0*/  UPRMT UR4, UR47, 0x654, UR41 ;  /* 0x000006542f047896 */ /* 0x004ff20008000029 */
[----:B------:R-:W-:Y:S01]  /*54f0*/  SYNCS.ARRIVE.TRANS64.RED.A1T0 RZ, [UR4], RZ ;  /* 0x000000ffffff79a7 */ /* 0x000fe20008100404 */
[----:B------:R-:W2:Y:S02]  /*5500*/  SYNCS.PHASECHK.TRANS64.TRYWAIT P0, [UR21+0x68], R4 ;  /* 0x00006804ff0075a7 */ /* 0x000ea40008001115 */
[----:B--23--:R-:W-:Y:S05]  /*5510*/  @!P0 BRA `(.L_x_97) ;  /* 0x0000005400908947 */ /* 0x00cfea0003800000 */
.L_x_188:
[----:B------:R-:W-:Y:S01]  /*5520*/  @!P1 IADD3 R2, P0, PT, R12, 0x580, RZ ;  /* 0x000005800c029810 */ /* 0x000fe20007f1e0ff */
[----:B------:R-:W-:Y:S01]  /*5530*/  VOTEU.ALL UP0, P1 ;  /* 0x0000000000ff7886 */ /* 0x000fe20000800000 */
[----:B------:R-:W-:Y:S01]  /*5540*/  UMOV UR6, 0x0 ;  /* 0x0000000000067882 */ /* 0x000fe20000000000 */
[----:B------:R-:W-:Y:S01]  /*5550*/  UMOV UR7, 0x10000000 ;  /* 0x1000000000077882 */ /* 0x000fe20000000000 */
[----:B------:R-:W-:Y:S01]  /*5560*/  @!P1 R2UR UR5, R2 ;  /* 0x00000000020592ca */ /* 0x000fe200000e0000 */
[----:B------:R-:W-:Y:S01]  /*5570*/  @!P1 IMAD.X R0, RZ, RZ, R13, P0 ;  /* 0x000000ffff009224 */ /* 0x000fe200000e060d */
[----:B------:R-:W-:Y:S02]  /*5580*/  @!UP0 UIADD3 UR34, UPT, UPT, UR42, 0x20, URZ ;  /* 0x000000202a228890 */ /* 0x000fe4000fffe0ff */
[----:B------:R-:W-:Y:S02]  /*5590*/  @!UP0 UIADD3 UR32, UPT, UPT, UR21, 0x2200, URZ ;  /* 0x0000220015208890 */ /* 0x000fe4000fffe0ff */
[----:B------:R-:W-:Y:S01]  /*55a0*/  @!P1 R2UR UR4, R0 ;  /* 0x00000000000492ca */ /* 0x000fe200000e0000 */
[----:B------:R-:W-:Y:S01]  /*55b0*/  @!UP0 UIADD3 UR10, UPT, UPT, UR42, 0xa0, URZ ;  /* 0x000000a02a0a8890 */ /* 0x000fe2000fffe0ff */
[----:B------:R-:W-:Y:S01]  /*55c0*/  @!P1 IMAD.MOV.U32 R0, RZ, RZ, 0x2000 ;  /* 0x00002000ff009424 */ /* 0x000fe200078e00ff */
[----:B------:R-:W-:Y:S01]  /*55d0*/  @!UP0 UIADD3 UR8, UPT, UPT, UR21, 0x3200, URZ ;  /* 0x0000320015088890 */ /* 0x000fe2000fffe0ff */
[----:B------:R-:W-:Y:S01]  /*55e0*/  VOTEU.ALL UP0, P1 ;  /* 0x0000000000ff7886 */ /* 0x000fe20000800000 */
[----:B------:R-:W-:Y:S02]  /*55f0*/  UMOV UR35, UR43 ;  /* 0x0000002b00237c82 */ /* 0x000fe40008000000 */
[----:B------:R-:W-:Y:S01]  /*5600*/  IMAD.U32 R6, RZ, RZ, UR5 ;  /* 0x00000005ff067e24 */ /* 0x000fe2000f8e00ff */
[----:B------:R-:W-:Y:S01]  /*5610*/  UMOV UR9, UR33 ;  /* 0x0000002100097c82 */ /* 0x000fe20008000000 */
[----:B------:R-:W-:Y:S01]  /*5620*/  UMOV UR11, UR43 ;  /* 0x0000002b000b7c82 */ /* 0x000fe20008000000 */
[----:B------:R-:W-:Y:S03]  /*5630*/  UMOV UR12, UR36 ;  /* 0x00000024000c7c82 */ /* 0x000fe60008000000 */
        /* <DEDUP_REMOVED lines=8> */
[----:B---3--:R-:W-:Y:S09]  /*56c0*/  UPRMT UR4, UR47, 0x654, UR33 ;  /* 0x000006542f047896 */ /* 0x008ff20008000021 */
[----:B------:R-:W-:Y:S01]  /*56d0*/  SYNCS.ARRIVE.TRANS64.RED.A1T0 RZ, [UR4], RZ ;  /* 0x000000ffffff79a7 */ /* 0x000fe20008100404 */
[----:B------:R-:W3:Y:S02]  /*56e0*/  SYNCS.PHASECHK.TRANS64.TRYWAIT P0, [UR21+0x70], R4 ;  /* 0x00007004ff0075a7 */ /* 0x000ee40008001115 */
[----:B---34-:R-:W-:Y:S05]  /*56f0*/  @!P0 BRA `(.L_x_98) ;  /* 0x0000005400308947 */ /* 0x018fea0003800000 */
.L_x_190:
[----:B------:R-:W-:Y:S01]  /*5700*/  @!P1 IADD3 R2, P0, PT, R12, 0x580, RZ ;  /* 0x000005800c029810 */ /* 0x000fe20007f1e0ff */
[----:B------:R-:W-:Y:S01]  /*5710*/  VOTEU.ALL UP0, P1 ;  /* 0x0000000000ff7886 */ /* 0x000fe20000800000 */
[----:B------:R-:W-:Y:S01]  /*5720*/  UMOV UR6, 0x0 ;  /* 0x0000000000067882 */ /* 0x000fe20000000000 */
[----:B------:R-:W-:Y:S01]  /*5730*/  UMOV UR7, 0x10000000 ;  /* 0x1000000000077882 */ /* 0x000fe20000000000 */
[----:B------:R-:W-:Y:S01]  /*5740*/  @!P1 R2UR UR5, R2 ;  /* 0x00000000020592ca */ /* 0x000fe200000e0000 */
[----:B------:R-:W-:Y:S01]  /*5750*/  @!P1 IMAD.X R0, RZ, RZ, R13, P0 ;  /* 0x000000ffff009224 */ /* 0x000fe200000e060d */
[----:B------:R-:W-:Y:S01]  /*5760*/  @!UP0 UIADD3 UR26, UPT, UPT, UR42, 0x40, URZ ;  /* 0x000000402a1a8890 */ /* 0x000fe2000fffe0ff */
[----:B------:R-:W-:Y:S01]  /*5770*/  VIADD R10, R10, 0x1 ;  /* 0x000000010a0a7836 */ /* 0x000fe20000000000 */
        /* <DEDUP_REMOVED lines=10> */
[----:B------:R-:W-:Y:S01]  /*5820*/  UMOV UR11, UR43 ;  /* 0x0000002b000b7c82 */ /* 0x000fe20008000000 */
[----:B------:R-:W-:Y:S02]  /*5830*/  UMOV UR12, UR36 ;  /* 0x00000024000c7c82 */ /* 0x000fe40008000000 */
        /* <DEDUP_REMOVED lines=12> */
.L_x_192:
[----:B------:R-:W-:Y:S01]  /*5900*/  UIADD3 UR26, UPT, UPT, UR14, UR63, URZ ;  /* 0x0000003f0e1a7290 */ /* 0x000fe2000fffe0ff */
[----:B------:R-:W-:Y:S01]  /*5910*/  @!P1 IADD3 R2, P0, PT, R12, 0x580, RZ ;  /* 0x000005800c029810 */ /* 0x000fe20007f1e0ff */
[----:B------:R-:W-:Y:S01]  /*5920*/  UPLOP3.LUT UP3, UPT, UPT, UPT, UPT, 0x80, 0x8 ;  /* 0x000000000008789c */ /* 0x000fe20003f6f070 */
[----:B------:R-:W-:Y:S01]  /*5930*/  R2UR UR24, R82 ;  /* 0x00000000521872ca */ /* 0x000fe200000e0000 */
[----:B------:R-:W-:Y:S01]  /*5940*/  VOTEU.ALL UP0, P1 ;  /* 0x0000000000ff7886 */ /* 0x000fe20000800000 */
[----:B------:R-:W-:Y:S01]  /*5950*/  @!P1 R2UR UR5, R2 ;  /* 0x00000000020592ca */ /* 0x000fe200000e0000 */
[----:B------:R-:W-:Y:S01]  /*5960*/  @!P1 IMAD.X R0, RZ, RZ, R13, P0 ;  /* 0x000000ffff009224 */ /* 0x000fe200000e060d */
[----:B------:R-:W-:Y:S01]  /*5970*/  UMOV UR6, 0x0 ;  /* 0x0000000000067882 */ /* 0x000fe20000000000 */
[----:B------:R-:W-:Y:S01]  /*5980*/  UMOV UR7, 0x10000000 ;  /* 0x1000000000077882 */ /* 0x000fe20000000000 */
[----:B------:R-:W-:Y:S01]  /*5990*/  @!UP0 UIADD3 UR18, UPT, UPT, UR42, 0x60, URZ ;  /* 0x000000602a128890 */ /* 0x000fe2000fffe0ff */
[----:B------:R-:W-:Y:S01]  /*59a0*/  ISETP.NE.AND P0, PT, R10, 0x2, PT ;  /* 0x000000020a00780c */ /* 0x000fe20003f05270 */
[----:B------:R-:W-:Y:S01]  /*59b0*/  @!UP0 UIADD3 UR16, UPT, UPT, UR21, 0x6200, URZ ;  /* 0x0000620015108890 */ /* 0x000fe2000fffe0ff */
[----:B------:R-:W-:Y:S01]  /*59c0*/  @!P1 R2UR UR4, R0 ;  /* 0x00000000000492ca */ /* 0x000fe200000e0000 */
[----:B------:R-:W-:Y:S01]  /*59d0*/  @!UP0 UIADD3 UR17, UPT, UPT, UR21, 0x58, URZ ;  /* 0x0000005815118890 */ /* 0x000fe2000fffe0ff */
[----:B------:R-:W-:Y:S01]  /*59e0*/  SEL R0, RZ, 0x1, P0 ;  /* 0x00000001ff007807 */ /* 0x000fe20000000000 */
[----:B------:R-:W-:Y:S01]  /*59f0*/  @!UP0 UIADD3 UR10, UPT, UPT, UR42, 0xe0, URZ ;  /* 0x000000e02a0a8890 */ /* 0x000fe2000fffe0ff */
[----:B------:R-:W-:Y:S01]  /*5a00*/  LOP3.LUT R11, R11, 0x1, RZ, 0x3c, !PT ;  /* 0x000000010b0b7812 */ /* 0x000fe200078e3cff */
[----:B------:R-:W-:Y:S01]  /*5a10*/  @!UP0 UIADD3 UR8, UPT, UPT, UR21, 0x7200, URZ ;  /* 0x0000720015088890 */ /* 0x000fe2000fffe0ff */
[----:B--2---:R-:W-:Y:S01]  /*5a20*/  IMAD.U32 R4, RZ, RZ, UR5 ;  /* 0x00000005ff047e24 */ /* 0x004fe2000f8e00ff */
[----:B------:R-:W-:Y:S01]  /*5a30*/  VOTEU.ALL UP0, P1 ;  /* 0x0000000000ff7886 */ /* 0x000fe20000800000 */
[----:B------:R-:W-:Y:S01]  /*5a40*/  UMOV UR19, UR43 ;  /* 0x0000002b00137c82 */ /* 0x000fe20008000000 */
[----:B------:R-:W-:Y:S01]  /*5a50*/  UMOV UR20, UR36 ;  /* 0x0000002400147c82 */ /* 0x000fe20008000000 */
[----:B------:R-:W-:Y:S01]  /*5a60*/  UMOV UR11, UR43 ;  /* 0x0000002b000b7c82 */ /* 0x000fe20008000000 */
[----:B------:R-:W-:Y:S01]  /*5a70*/  UMOV UR12, UR36 ;  /* 0x00000024000c7c82 */ /* 0x000fe20008000000 */
[----:B------:R-:W-:Y:S01]  /*5a80*/  UMOV UR9, UR17 ;  /* 0x0000001100097c82 */ /* 0x000fe20008000000 */
[----:B------:R-:W-:Y:S01]  /*5a90*/  IMAD.U32 R5, RZ, RZ, UR4 ;  /* 0x00000004ff057e24 */ /* 0x000fe2000f8e00ff */
[----:B------:R-:W-:Y:S01]  /*5aa0*/  @!P1 R2UR UR4, R4 ;  /* 0x00000000040492ca */ /* 0x000fe200000e0000 */
[----:B------:R-:W-:Y:S01]  /*5ab0*/  UIADD3 UR27, UPT, UPT, UR13, UR24, URZ ;  /* 0x000000180d1b7290 */ /* 0x000fe2000fffe0ff */
[----:B------:R-:W-:Y:S01]  /*5ac0*/  LOP3.LUT R9, R9, R0, RZ, 0x3c, !PT ;  /* 0x0000000009097212 */ /* 0x000fe200078e3cff */
[----:B------:R-:W-:Y:S01]  /*5ad0*/  UMOV UR36, UR29 ;  /* 0x0000001d00247c82 */ /* 0x000fe20008000000 */
[----:B------:R-:W-:Y:S02]  /*5ae0*/  @!P1 R2UR UR5, R5 ;  /* 0x00000000050592ca */ /* 0x000fe400000e0000 */
[----:B------:R-:W-:Y:S11]  /*5af0*/  SEL R10, R10, RZ, P0 ;  /* 0x000000ff0a0a7207 */ /* 0x000ff60000000000 */
[----:B------:R2:W-:Y:S01]  /*5b00*/  @!UP0 UTMALDG.3D [UR16], [UR4], desc[UR6] ;  /* 0x00000610040085b4 */ /* 0x0005e20008011000 */
[----:B------:R-:W-:Y:S05]  /*5b10*/  VOTEU.ALL UP0, P1 ;  /* 0x0000000000ff7886 */ /* 0x000fea0000800000 */
[----:B------:R2:W-:Y:S01]  /*5b20*/  @!UP0 UTMALDG.3D [UR8], [UR4], desc[UR6] ;  /* 0x00000608040085b4 */ /* 0x0005e20008011000 */
[----:B------:R2:W-:Y:S01]  /*5b30*/  @!P1 SYNCS.ARRIVE.TRANS64.RED.A0TR RZ, [UR21+0x58], R3 ;  /* 0x00005803ffff99a7 */ /* 0x0005e20008300415 */
[----:B------:R-:W-:Y:S01]  /*5b40*/  SYNCS.ARRIVE.TRANS64.RED.A1T0 RZ, [UR39], RZ ;  /* 0x000000ffffff79a7 */ /* 0x000fe20008100427 */
[----:B------:R-:W-:Y:S05]  /*5b50*/  BRA.U UP2, `(.L_x_100) ;  /* 0xffffffed02e47547 */ /* 0x000fea000b83ffff */
[----:B--2---:R-:W-:-:S04]  /*5b60*/  SHF.L.U32 R3, R11, 0x1f, RZ ;  /* 0x0000001f0b037819 */ /* 0x004fc800000006ff */
[----:B------:R-:W2:Y:S02]  /*5b70*/  SYNCS.PHASECHK.TRANS64.TRYWAIT P0, [UR21+0x60], R3 ;  /* 0x00006003ff0075a7 */ /* 0x000ea40008001115 */
[----:B--2---:R-:W-:Y:S05]  /*5b80*/  @!P0 BRA `(.L_x_101) ;  /* 0x00000050003c8947 */ /* 0x004fea0003800000 */
.L_x_194:
[----:B------:R-:W3:Y:S02]  /*5b90*/  SYNCS.PHASECHK.TRANS64.TRYWAIT P0, [UR21+0x68], R3 ;  /* 0x00006803ff0075a7 */ /* 0x000ee40008001115 */
[----:B---3--:R-:W-:Y:S05]  /*5ba0*/  @!P0 BRA `(.L_x_102) ;  /* 0x00000050004c8947 */ /* 0x008fea0003800000 */
.L_x_196:
[----:B------:R-:W3:Y:S02]  /*5bb0*/  SYNCS.PHASECHK.TRANS64.TRYWAIT P0, [UR21+0x70], R3 ;  /* 0x00007003ff0075a7 */ /* 0x000ee40008001115 */
[----:B---3--:R-:W-:Y:S05]  /*5bc0*/  @!P0 BRA `(.L_x_103) ;  /* 0x00000050005c8947 */ /* 0x008fea0003800000 */
.L_x_198:
[----:B--2---:R-:W-:-:S07]  /*5bd0*/  MOV R0, UR21 ;  /* 0x0000001500007c02 */ /* 0x004fce0008000f00 */
.L_x_104:
[----:B--2---:R-:W-:-:S04]  /*5be0*/  SHF.L.U32 R3, R11, 0x1f, RZ ;  /* 0x0000001f0b037819 */ /* 0x004fc800000006ff */
[----:B------:R2:W3:Y:S03]  /*5bf0*/  SYNCS.PHASECHK.TRANS64.TRYWAIT P0, [R0+URZ+0x78], R3 ;  /* 0x00007803000075a7 */ /* 0x0004e600080011ff */
[----:B---3--:R-:W-:Y:S05]  /*5c00*/  @!P0 NANOSLEEP.SYNCS 0x989680 ;  /* 0x009896800000895d */ /* 0x008fea0003900000 */
[----:B------:R-:W3:Y:S02]  /*5c10*/  @!P0 SYNCS.PHASECHK.TRANS64 P0, [R0+URZ+0x78], R3 ;  /* 0x00007803000085a7 */ /* 0x000ee400080010ff */
[----:B-1-3--:R-:W-:Y:S05]  /*5c20*/  @P0 EXIT ;  /* 0x000000000000094d */ /* 0x00afea0003800000 */
[----:B------:R-:W-:Y:S05]  /*5c30*/  BRA `(.L_x_104) ;  /* 0xfffffffc00e87947 */ /* 0x000fea000383ffff */
.L_x_89:
[----:B------:R-:W-:-:S06]  /*5c40*/  UISETP.GE.AND UP0, UPT, UR20, 0x4, UPT ;  /* 0x000000041400788c */ /* 0x000fcc000bf06270 */
[----:B------:R-:W-:-:S13]  /*5c50*/  PLOP3.LUT P0, PT, PT, PT, UP0, 0x80, 0x8 ;  /* 0x000000000008781c */ /* 0x000fda0003f0f008 */
[----:B-1----:R-:W-:Y:S05]  /*5c60*/  @!P0 EXIT ;  /* 0x000000000000894d */ /* 0x002fea0003800000 */
[----:B------:R-:W-:Y:S01]  /*5c70*/  BAR.SYNC.DEFER_BLOCKING 0x6, 0xa0 ;  /* 0x0182800000007b1d */ /* 0x000fe20000010000 */
[C---:B------:R-:W-:Y:S01]  /*5c80*/  IMAD.SHL.U32 R3, R94.reuse, 0x20, RZ ;  /* 0x000000205e037824 */ /* 0x040fe200078e00ff */
[C---:B------:R-:W-:Y:S01]  /*5c90*/  SHF.L.U32 R2, R94.reuse, 0x2, RZ ;  /* 0x000000025e027819 */ /* 0x040fe200000006ff */
[C---:B------:R-:W-:Y:S01]  /*5ca0*/  IMAD.SHL.U32 R8, R81.reuse, 0x400, RZ ;  /* 0x0000040051087824 */ /* 0x040fe200078e00ff */
[C---:B------:R-:W-:Y:S01]  /*5cb0*/  LOP3.LUT R95, R94.reuse, 0x60, RZ, 0xc0, !PT ;  /* 0x000000605e5f7812 */ /* 0x040fe200078ec0ff */
[----:B------:R-:W-:Y:S01]  /*5cc0*/  IMAD.SHL.U32 R4, R81, 0x200000, RZ ;  /* 0x0020000051047824 */ /* 0x000fe200078e00ff */
[----:B------:R-:W-:Y:S02]  /*5cd0*/  UMOV UR43, 0x400 ;  /* 0x00000400002b7882 */ /* 0x000fe40000000000 */
[----:B------:R-:W1:Y:S01]  /*5ce0*/  LDC.64 R78, c[0x0][0x8b0] ;  /* 0x00022c00ff4e7b82 */ /* 0x000e620000000a00 */
[----:B------:R-:W-:Y:S01]  /*5cf0*/  ULEA UR43, UR47, UR43, 0x18 ;  /* 0x0000002b2f2b7291 */ /* 0x000fe2000f8ec0ff */
[C---:B------:R-:W-:Y:S01]  /*5d00*/  LOP3.LUT R93, R3.reuse, 0xb20, RZ, 0xc0, !PT ;  /* 0x00000b20035d7812 */ /* 0x040fe200078ec0ff */
[----:B------:R-:W2:Y:S01]  /*5d10*/  LDCU.64 UR6, c[0x0][0x890] ;  /* 0x00011200ff0677ac */ /* 0x000ea20008000a00 */
[----:B------:R-:W-:Y:S01]  /*5d20*/  LOP3.LUT R3, R3, 0xc0, RZ, 0xc0, !PT ;  /* 0x000000c003037812 */ /* 0x000fe200078ec0ff */
[----:B------:R-:W-:Y:S01]  /*5d30*/  IMAD.U32 R37, R94, 0x10000, RZ ;  /* 0x000100005e257824 */ /* 0x000fe200078e00ff */
[----:B------:R-:W-:Y:S01]  /*5d40*/  LOP3.LUT R93, R93, 0x400, R8, 0xf8, !PT ;  /* 0x000004005d5d7812 */ /* 0x000fe200078ef808 */
[----:B------:R-:W-:Y:S01]  /*5d50*/  UIADD3 UR4, UPT, UPT, UR43, 0x200, URZ ;  /* 0x000002002b047890 */ /* 0x000fe2000fffe0ff */
[----:B------:R-:W3:Y:S01]  /*5d60*/  LDC.64 R76, c[0x0][0x8a8] ;  /* 0x00022a00ff4c7b82 */ /* 0x000ee20000000a00 */
[----:B------:R-:W-:Y:S01]  /*5d70*/  LOP3.LUT R2, R3, 0x18, R2, 0xf8, !PT ;  /* 0x0000001803027812 */ /* 0x000fe200078ef802 */
[----:B------:R-:W-:Y:S01]  /*5d80*/  HFMA2 R36, -RZ, RZ, 0, 0 ;  /* 0x00000000ff247431 */ /* 0x000fe200000001ff */
[----:B------:R-:W-:Y:S01]  /*5d90*/  LOP3.LUT R4, R4, 0x200000, RZ, 0xc0, !PT ;  /* 0x0020000004047812 */ /* 0x000fe200078ec0ff */
[----:B------:R-:W-:Y:S01]  /*5da0*/  IMAD.MOV.U32 R90, RZ, RZ, 0x1 ;  /* 0x00000001ff5a7424 */ /* 0x000fe200078e00ff */
[----:B------:R-:W-:-:S02]  /*5db0*/  LOP3.LUT R93, R93, R2, RZ, 0xfc, !PT ;  /* 0x000000025d5d7212 */ /* 0x000fc400078efcff */
[----:B------:R-:W-:Y:S02]  /*5dc0*/  CS2R R88, SRZ ;  /* 0x0000000000587805 */ /* 0x000fe4000001ff00 */
[----:B------:R-:W-:Y:S01]  /*5dd0*/  MOV R84, UR4 ;  /* 0x0000000400547c02 */ /* 0x000fe20008000f00 */
[----:B------:R-:W-:Y:S01]  /*5de0*/  IMAD.MOV.U32 R86, RZ, RZ, RZ ;  /* 0x000000ffff567224 */ /* 0x000fe200078e00ff */
[----:B------:R-:W4:Y:S01]  /*5df0*/  LDS R0, [UR43+0x140] ;  /* 0x0001402bff007984 */ /* 0x000f220008000800 */
[----:B------:R-:W-:Y:S01]  /*5e00*/  LOP3.LUT R92, R94, 0x2, RZ, 0xc0, !PT ;  /* 0x000000025e5c7812 */ /* 0x000fe200078ec0ff */
[----:B------:R-:W1:Y:S01]  /*5e10*/  LDCU UR60, c[0x0][0x370] ;  /* 0x00006e00ff3c77ac */ /* 0x000e620008000800 */
[----:B------:R-:W-:Y:S01]  /*5e20*/  LOP3.LUT R37, R4, 0x400000, R37, 0xf8, !PT ;  /* 0x0040000004257812 */ /* 0x000fe200078ef825 */
[----:B------:R-:W-:Y:S01]  /*5e30*/  IMAD R93, R93, 0x2, R84 ;  /* 0x000000025d5d7824 */ /* 0x000fe200078e0254 */
[----:B------:R-:W-:Y:S01]  /*5e40*/  LOP3.LUT R94, R94, 0x4, RZ, 0xc0, !PT ;  /* 0x000000045e5e7812 */ /* 0x000fe200078ec0ff */
[----:B--2---:R-:W-:Y:S01]  /*5e50*/  IMAD.U32 R97, RZ, RZ, UR6 ;  /* 0x00000006ff617e24 */ /* 0x004fe2000f8e00ff */
[----:B------:R-:W2:Y:S01]  /*5e60*/  LDCU UR42, c[0x0][0xb0c] ;  /* 0x00016180ff2a77ac */ /* 0x000ea20008000800 */
[----:B------:R-:W-:-:S02]  /*5e70*/  IMAD.U32 R96, RZ, RZ, UR7 ;  /* 0x00000007ff607e24 */ /* 0x000fc4000f8e00ff */
[--C-:B------:R-:W-:Y:S01]  /*5e80*/  IMAD R92, R92, -0x10, R93.reuse ;  /* 0xfffffff05c5c7824 */ /* 0x100fe200078e025d */
[----:B------:R-:W1:Y:S01]  /*5e90*/  LDCU UR39, c[0x0][0xb30] ;  /* 0x00016600ff2777ac */ /* 0x000e620008000800 */
[----:B------:R-:W-:Y:S01]  /*5ea0*/  IMAD R91, R94, -0x10, R93 ;  /* 0xfffffff05e5b7824 */ /* 0x000fe200078e025d */
[----:B------:R-:W1:Y:S01]  /*5eb0*/  LDCU.64 UR54, c[0x0][0x888] ;  /* 0x00011100ff3677ac */ /* 0x000e620008000a00 */
[----:B------:R-:W1:Y:S01]  /*5ec0*/  LDCU.64 UR40, c[0x0][0xb28] ;  /* 0x00016500ff2877ac */ /* 0x000e620008000a00 */
[----:B------:R-:W1:Y:S01]  /*5ed0*/  LDCU.128 UR56, c[0x0][0xb10] ;  /* 0x00016200ff3877ac */ /* 0x000e620008000c00 */
[----:B------:R-:W1:Y:S01]  /*5ee0*/  LDCU UR53, c[0x0][0x374] ;  /* 0x00006e80ff3577ac */ /* 0x000e620008000800 */
[----:B------:R-:W-:Y:S01]  /*5ef0*/  UMOV UR52, URZ ;  /* 0x000000ff00347c82 */ /* 0x000fe20008000000 */
[----:B------:R-:W-:Y:S01]  /*5f00*/  UMOV UR46, URZ ;  /* 0x000000ff002e7c82 */ /* 0x000fe20008000000 */
[----:B-1234-:R-:W-:-:S07]  /*5f10*/  IMAD.IADD R37, R0, 0x1, R37 ;  /* 0x0000000100257824 */ /* 0x01efce00078e0225 */
.L_x_148:
[----:B------:R-:W-:Y:S02]  /*5f20*/  LEA R3, R86, UR43, 0x3 ;  /* 0x0000002b56037c11 */ /* 0x000fe4000f8e18ff */
[----:B------:R-:W-:Y:S02]  /*5f30*/  SHF.L.U32 R0, R88, 0x1f, RZ ;  /* 0x0000001f58007819 */ /* 0x000fe400000006ff */
[----:B------:R-:W-:Y:S02]  /*5f40*/  LEA R5, R86, UR43, 0x4 ;  /* 0x0000002b56057c11 */ /* 0x000fe4000f8e20ff */
[----:B-1----:R-:W1:Y:S02]  /*5f50*/  SYNCS.PHASECHK.TRANS64.TRYWAIT P0, [R3+URZ+0x90], R0 ;  /* 0x00009000030075a7 */ /* 0x002e6400080011ff */
[----:B-12---:R-:W-:Y:S05]  /*5f60*/  @!P0 BRA `(.L_x_105) ;  /* 0x0000004c008c8947 */ /* 0x006fea0003800000 */
.L_x_199:
[----:B------:R-:W2:Y:S01]  /*5f70*/  LDS.128 R4, [R5+0x120] ;  /* 0x0001200005047984 */ /* 0x000ea20000000c00 */
        /* <DEDUP_REMOVED lines=10> */
[----:B------:R-:W-:Y:S01]  /*6020*/  PLOP3.LUT P0, PT, PT, PT, UP1, 0x80, 0x8 ;  /* 0x000000000008781c */ /* 0x000fe20003f0f018 */
[----:B------:R-:W-:Y:S11]  /*6030*/  UP2UR UR62, UPR, URZ, 0x2 ;  /* 0x00000002ff3e7883 */ /* 0x000ff60008000000 */
[----:B------:R-:W-:Y:S01]  /*6040*/  @!UPT UIADD3 URZ, UPT, UPT, URZ, URZ, URZ ;  /* 0x000000fffffff290 */ /* 0x000fe2000fffe0ff */
[----:B-1----:R-:W-:Y:S02]  /*6050*/  @P0 SHF.R.U32.HI R0, RZ, 0x10, R5 ;  /* 0x00000010ff000819 */ /* 0x002fe40000011605 */
        /* <DEDUP_REMOVED lines=12> */
[----:B------:R-:W2:Y:S01]  /*6120*/  LDCU UR12, c[0x0][0xb20] ;  /* 0x00016400ff0c77ac */ /* 0x000ea20008000800 */
[----:B------:R-:W-:Y:S02]  /*6130*/  UIMAD.WIDE.U32 UR4, UR53, UR59, URZ ;  /* 0x0000003b350472a5 */ /* 0x000fe4000f8e00ff */
[----:B------:R-:W-:Y:S02]  /*6140*/  UIMAD.WIDE.U32 UR6, UR60, UR56, URZ ;  /* 0x000000383c0672a5 */ /* 0x000fe4000f8e00ff */
[----:B------:R-:W-:Y:S02]  /*6150*/  UISETP.NE.AND UP0, UPT, UR58, 0x1, UPT ;  /* 0x000000013a00788c */ /* 0x000fe4000bf05270 */
[----:B------:R-:W-:Y:S02]  /*6160*/  UIMAD.WIDE.U32 UR8, UR37, UR59, URZ ;  /* 0x0000003b250872a5 */ /* 0x000fe4000f8e00ff */
[----:B------:R-:W-:Y:S02]  /*6170*/  UIMAD.WIDE.U32 UR10, UR38, UR56, URZ ;  /* 0x00000038260a72a5 */ /* 0x000fe4000f8e00ff */
[----:B------:R-:W-:Y:S02]  /*6180*/  UISETP.NE.AND UP1, UPT, UR42, 0x1, UPT ;  /* 0x000000012a00788c */ /* 0x000fe4000bf25270 */
[----:B------:R-:W-:Y:S01]  /*6190*/  UISETP.NE.AND UP2, UPT, UR45, 0x1, UPT ;  /* 0x000000012d00788c */ /* 0x000fe2000bf45270 */
[----:B------:R-:W-:Y:S02]  /*61a0*/  UMOV UR4, UR5 ;  /* 0x0000000500047c82 */ /* 0x000fe40008000000 */
[----:B--2---:R-:W-:Y:S03]  /*61b0*/  USHF.R.U32.HI UR5, URZ, UR12, UR4 ;  /* 0x0000000cff057299 */ /* 0x004fe60008011604 */
[----:B------:R-:W-:Y:S02]  /*61c0*/  UMOV UR4, UR7 ;  /* 0x0000000700047c82 */ /* 0x000fe40008000000 */
[----:B------:R-:W-:Y:S02]  /*61d0*/  USHF.R.U32.HI UR7, URZ, UR57, UR4 ;  /* 0x00000039ff077299 */ /* 0x000fe40008011604 */
[----:B------:R-:W-:Y:S02]  /*61e0*/  USEL UR4, UR53, UR5, !UP0 ;  /* 0x0000000535047287 */ /* 0x000fe4000c000000 */
[----:B------:R-:W-:Y:S01]  /*61f0*/  USEL UR7, UR60, UR7, !UP1 ;  /* 0x000000073c077287 */ /* 0x000fe2000c800000 */
[----:B------:R-:W-:Y:S01]  /*6200*/  UMOV UR5, UR9 ;  /* 0x0000000900057c82 */ /* 0x000fe20008000000 */
[----:B------:R-:W-:Y:S02]  /*6210*/  UIMAD.WIDE.U32 UR8, UR4, UR40, URZ ;  /* 0x00000028040872a5 */ /* 0x000fe4000f8e00ff */
[----:B------:R-:W-:Y:S03]  /*6220*/  USHF.R.U32.HI UR6, URZ, UR12, UR5 ;  /* 0x0000000cff067299 */ /* 0x000fe60008011605 */
[----:B------:R-:W-:Y:S01]  /*6230*/  UMOV UR5, UR11 ;  /* 0x0000000b00057c82 */ /* 0x000fe20008000000 */
[----:B------:R-:W-:Y:S02]  /*6240*/  UIMAD.WIDE.U32 UR10, UR7, UR40, URZ ;  /* 0x00000028070a72a5 */ /* 0x000fe4000f8e00ff */
[----:B------:R-:W-:Y:S02]  /*6250*/  USHF.R.U32.HI UR12, URZ, UR57, UR5 ;  /* 0x00000039ff0c7299 */ /* 0x000fe40008011605 */
[----:B------:R-:W-:Y:S01]  /*6260*/  USEL UR6, UR37, UR6, !UP0 ;  /* 0x0000000625067287 */ /* 0x000fe2000c000000 */
[----:B------:R-:W-:Y:S02]  /*6270*/  UMOV UR5, UR9 ;  /* 0x0000000900057c82 */ /* 0x000fe40008000000 */
[----:B------:R-:W-:Y:S01]  /*6280*/  UMOV UR10, UR11 ;  /* 0x0000000b000a7c82 */ /* 0x000fe20008000000 */
[----:B------:R-:W-:Y:S02]  /*6290*/  @UP2 USHF.R.U32.HI UR4, URZ, UR41, UR5 ;  /* 0x00000029ff042299 */ /* 0x000fe40008011605 */
[----:B------:R-:W-:Y:S02]  /*62a0*/  @UP2 USHF.R.U32.HI UR7, URZ, UR41, UR10 ;  /* 0x00000029ff072299 */ /* 0x000fe4000801160a */
[----:B------:R-:W-:Y:S02]  /*62b0*/  UIMAD UR4, UR45, UR4, URZ ;  /* 0x000000042d0472a4 */ /* 0x000fe4000f8e02ff */
[----:B------:R-:W-:Y:S02]  /*62c0*/  UIMAD.WIDE.U32 UR10, UR6, UR40, URZ ;  /* 0x00000028060a72a5 */ /* 0x000fe4000f8e00ff */
[----:B------:R-:W-:Y:S02]  /*62d0*/  USEL UR5, UR38, UR12, !UP1 ;  /* 0x0000000c26057287 */ /* 0x000fe4000c800000 */
[----:B------:R-:W-:Y:S02]  /*62e0*/  UIMAD UR8, UR45, UR7, URZ ;  /* 0x000000072d0872a4 */ /* 0x000fe4000f8e02ff */
[----:B------:R-:W-:Y:S03]  /*62f0*/  UISETP.GE.AND UP0, UPT, UR6, UR4, UPT ;  /* 0x000000040600728c */ /* 0x000fe6000bf06270 */
[----:B------:R-:W-:Y:S01]  /*6300*/  UMOV UR4, UR11 ;  /* 0x0000000b00047c82 */ /* 0x000fe20008000000 */
[----:B------:R-:W-:Y:S02]  /*6310*/  UISETP.GE.OR UP0, UPT, UR5, UR8, UP0 ;  /* 0x000000080500728c */ /* 0x000fe40008706670 */
[----:B------:R-:W-:Y:S02]  /*6320*/  USHF.R.U32.HI UR4, URZ, UR41, UR4 ;  /* 0x00000029ff047299 */ /* 0x000fe40008011604 */
[----:B------:R-:W-:Y:S02]  /*6330*/  UIMAD.WIDE.U32 UR8, UR5, UR40, URZ ;  /* 0x00000028050872a5 */ /* 0x000fe4000f8e00ff */
[----:B------:R-:W-:Y:S02]  /*6340*/  USEL UR11, UR6, UR4, !UP2 ;  /* 0x00000004060b7287 */ /* 0x000fe4000d000000 */
[----:B------:R-:W-:Y:S02]  /*6350*/  UIADD3 UR8, UPT, UPT, -UR5, URZ, URZ ;  /* 0x000000ff05087290 */ /* 0x000fe4000fffe1ff */
[----:B------:R-:W-:Y:S01]  /*6360*/  UIADD3 UR10, UPT, UPT, -UR11, URZ, URZ ;  /* 0x000000ff0b0a7290 */ /* 0x000fe2000fffe1ff */
[----:B------:R-:W-:Y:S01]  /*6370*/  @!UP0 UMOV UR4, UR9 ;  /* 0x0000000900048c82 */ /* 0x000fe20008000000 */
[----:B------:R-:W-:Y:S02]  /*6380*/  UIADD3 UR9, UPT, UPT, -UR6, URZ, URZ ;  /* 0x000000ff06097290 */ /* 0x000fe4000fffe1ff */
[----:B------:R-:W-:Y:S02]  /*6390*/  @!UP0 USHF.R.U32.HI UR4, URZ, UR41, UR4 ;  /* 0x00000029ff048299 */ /* 0x000fe40008011604 */
[----:B------:R-:W-:Y:S02]  /*63a0*/  UIMAD UR10, UR45, UR10, UR6 ;  /* 0x0000000a2d0a72a4 */ /* 0x000fe4000f8e0206 */
[----:B------:R-:W-:Y:S04]  /*63b0*/  @!UP0 USEL UR4, UR5, UR4, !UP2 ;  /* 0x0000000405048287 */ /* 0x000fe8000d000000 */
[----:B------:R-:W-:Y:S02]  /*63c0*/  @!UP0 UIMAD UR10, UR7, UR10, UR4 ;  /* 0x0000000a070a82a4 */ /* 0x000fe4000f8e0204 */
[----:B------:R-:W-:Y:S02]  /*63d0*/  @!UP0 UIADD3 UR11, UPT, UPT, UR11, -UR4, URZ ;  /* 0x800000040b0b8290 */ /* 0x000fe4000fffe0ff */
[----:B------:R-:W-:Y:S02]  /*63e0*/  UIMAD UR7, UR42, UR8, UR38 ;  /* 0x000000082a0772a4 */ /* 0x000fe4000f8e0226 */
[----:B------:R-:W-:Y:S02]  /*63f0*/  @!UP0 UIMAD UR6, UR11, UR45, UR5 ;  /* 0x0000002d0b0682a4 */ /* 0x000fe4000f8e0205 */
[----:B------:R-:W-:Y:S01]  /*6400*/  UIMAD UR4, UR58, UR9, UR37 ;  /* 0x000000093a0472a4 */ /* 0x000fe2000f8e0225 */
[----:B------:R-:W-:Y:S02]  /*6410*/  @!UP0 UMOV UR5, UR10 ;  /* 0x0000000a00058c82 */ /* 0x000fe40008000000 */
[----:B------:R-:W-:Y:S02]  /*6420*/  UIMAD UR38, UR5, UR42, UR7 ;  /* 0x0000002a052672a4 */ /* 0x000fe4000f8e0207 */
[----:B------:R-:W-:Y:S11]  /*6430*/  UIMAD UR37, UR6, UR58, UR4 ;  /* 0x0000003a062572a4 */ /* 0x000ff6000f8e0204 */
[----:B------:R-:W-:Y:S01]  /*6440*/  @!UPT UIADD3 URZ, UPT, UPT, URZ, URZ, URZ ;  /* 0x000000fffffff290 */ /* 0x000fe2000fffe0ff */
.L_x_106:
[----:B------:R-:W-:Y:S01]  /*6450*/  UISETP.NE.AND UP0, UPT, UR39, 0x1, UPT ;  /* 0x000000012700788c */ /* 0x000fe2000bf05270 */
[----:B------:R-:W-:Y:S01]  /*6460*/  LOP3.LUT P0, RZ, R84, 0x1b0, RZ, 0xc0, !PT ;  /* 0x000001b054ff7812 */ /* 0x000fe2000780c0ff */
[----:B------:R-:W-:Y:S01]  /*6470*/  USHF.L.U32 UR50, UR26, 0x6, URZ ;  /* 0x000000061a327899 */ /* 0x000fe200080006ff */
[----:B------:R-:W-:Y:S01]  /*6480*/  BSSY.RECONVERGENT B6, `(.L_x_107) ;  /* 0x0000034000067945 */ /* 0x000fe20003800200 */
[----:B------:R-:W-:Y:S01]  /*6490*/  USHF.L.U32 UR49, UR27, 0x8, URZ ;  /* 0x000000081b317899 */ /* 0x000fe200080006ff */
[----:B------:R-:W-:Y:S06]  /*64a0*/  IADD3 R86, PT, PT, R86, 0x1, RZ ;  /* 0x0000000156567810 */ /* 0x000fec0007ffe0ff */
[----:B------:R-:W2:Y:S01]  /*64b0*/  @!UP0 LDCU.128 UR12, c[0x0][0xb10] ;  /* 0x00016200ff0c87ac */ /* 0x000ea20008000c00 */
[----:B------:R-:W3:Y:S01]  /*64c0*/  @!UP0 LDCU UR5, c[0x0][0xb0c] ;  /* 0x00016180ff0587ac */ /* 0x000ee20008000800 */
[----:B------:R-:W4:Y:S01]  /*64d0*/  @!UP0 LDCU UR10, c[0x0][0xb20] ;  /* 0x00016400ff0a87ac */ /* 0x000f220008000800 */
[----:B--2---:R-:W-:Y:S02]  /*64e0*/  UIMAD.WIDE.U32 UR8, UR38, UR12, URZ ;  /* 0x0000000c260872a5 */ /* 0x004fe4000f8e00ff */
[----:B------:R-:W-:Y:S02]  /*64f0*/  UIMAD.WIDE.U32 UR6, UR37, UR15, URZ ;  /* 0x0000000f250672a5 */ /* 0x000fe4000f8e00ff */
[----:B------:R-:W-:Y:S03]  /*6500*/  @!UP0 UISETP.NE.AND UP1, UPT, UR14, 0x1, UPT ;  /* 0x000000010e00888c */ /* 0x000fe6000bf25270 */
[----:B------:R-:W-:Y:S01]  /*6510*/  @!UP0 UMOV UR4, UR9 ;  /* 0x0000000900048c82 */ /* 0x000fe20008000000 */
[----:B---3--:R-:W-:Y:S02]  /*6520*/  @!UP0 UISETP.NE.AND UP2, UPT, UR5, 0x1, UPT ;  /* 0x000000010500888c */ /* 0x008fe4000bf45270 */
[----:B------:R-:W-:Y:S01]  /*6530*/  @!UP0 USHF.R.U32.HI UR4, URZ, UR13, UR4 ;  /* 0x0000000dff048299 */ /* 0x000fe20008011604 */
[----:B------:R-:W-:Y:S02]  /*6540*/  @!UP0 UMOV UR6, UR7 ;  /* 0x0000000700068c82 */ /* 0x000fe40008000000 */
[----:B----4-:R-:W-:Y:S02]  /*6550*/  @!UP0 USHF.R.U32.HI UR6, URZ, UR10, UR6 ;  /* 0x0000000aff068299 */ /* 0x010fe40008011606 */
[----:B------:R-:W-:Y:S02]  /*6560*/  @!UP0 USEL UR7, UR38, UR4, !UP2 ;  /* 0x0000000426078287 */ /* 0x000fe4000d000000 */
[----:B------:R-:W-:Y:S04]  /*6570*/  @!UP0 USEL UR6, UR37, UR6, !UP1 ;  /* 0x0000000625068287 */ /* 0x000fe8000c800000 */
[----:B------:R-:W-:Y:S02]  /*6580*/  @!UP0 UIADD3 UR4, UPT, UPT, -UR7, UR6, URZ ;  /* 0x0000000607048290 */ /* 0x000fe4000fffe1ff */
[----:B------:R-:W-:Y:S02]  /*6590*/  @!UP0 UIADD3 UR6, UPT, UPT, UR7, -UR6, URZ ;  /* 0x8000000607068290 */ /* 0x000fe4000fffe0ff */
[----:B------:R-:W-:Y:S02]  /*65a0*/  @!UP0 UIMAD UR38, UR4, UR5, UR38 ;  /* 0x00000005042682a4 */ /* 0x000fe4000f8e0226 */
[----:B------:R-:W-:Y:S01]  /*65b0*/  @!UP0 UIMAD UR37, UR6, UR14, UR37 ;  /* 0x0000000e062582a4 */ /* 0x000fe2000f8e0225 */
[----:B------:R-:W-:Y:S11]  /*65c0*/  @!P0 BRA `(.L_x_108) ;  /* 0x00000000007c8947 */ /* 0x000ff60003800000 */
[----:B------:R-:W2:Y:S01]  /*65d0*/  LDCU.64 UR8, c[0x4][0x80] ;  /* 0x01001000ff0877ac */ /* 0x000ea20008000a00 */
[----:B------:R-:W-:Y:S01]  /*65e0*/  MOV R2, 0x0 ;  /* 0x0000000000027802 */ /* 0x000fe20000000f00 */
[----:B------:R-:W-:Y:S02]  /*65f0*/  HFMA2 R12, -RZ, RZ, 0, 5.9604644775390625e-08 ;  /* 0x00000001ff0c7431 */ /* 0x000fe400000001ff */
[----:B------:R-:W-:Y:S01]  /*6600*/  IMAD.MOV.U32 R8, RZ, RZ, 0x70 ;  /* 0x00000070ff087424 */ /* 0x000fe200078e00ff */
[----:B------:R3:W4:Y:S01]  /*6610*/  LDC.64 R14, c[0x4][R2] ;  /* 0x01000000020e7b82 */ /* 0x0007220000000a00 */
[----:B------:R-:W1:Y:S01]  /*6620*/  LDCU.64 UR6, c[0x4][0x88] ;  /* 0x01001100ff0677ac */ /* 0x000e620008000a00 */
[----:B------:R-:W-:Y:S01]  /*6630*/  IMAD.MOV.U32 R13, RZ, RZ, RZ ;  /* 0x000000ffff0d7224 */ /* 0x000fe200078e00ff */
[----:B------:R-:W1:Y:S01]  /*6640*/  LDCU.64 UR4, c[0x4][0x8] ;  /* 0x01000100ff0477ac */ /* 0x000e620008000a00 */
[----:B--2---:R-:W-:Y:S01]  /*6650*/  MOV R5, UR9 ;  /* 0x0000000900057c02 */ /* 0x004fe20008000f00 */
[----:B------:R-:W-:Y:S01]  /*6660*/  IMAD.U32 R4, RZ, RZ, UR8 ;  /* 0x00000008ff047e24 */ /* 0x000fe2000f8e00ff */
[----:B-1----:R-:W-:Y:S01]  /*6670*/  MOV R7, UR7 ;  /* 0x0000000700077c02 */ /* 0x002fe20008000f00 */
[----:B------:R-:W-:Y:S01]  /*6680*/  IMAD.U32 R6, RZ, RZ, UR6 ;  /* 0x00000006ff067e24 */ /* 0x000fe2000f8e00ff */
[----:B------:R-:W-:Y:S01]  /*6690*/  MOV R11, UR5 ;  /* 0x00000005000b7c02 */ /* 0x000fe20008000f00 */
[----:B------:R-:W-:Y:S02]  /*66a0*/  IMAD.U32 R10, RZ, RZ, UR4 ;  /* 0x00000004ff0a7e24 */ /* 0x000fe4000f8e00ff */
[----:B------:R-:W-:Y:S07]  /*66b0*/  LEPC R20, `(.L_x_109) ;  /* 0x000000001014794e */ /* 0x000fee0000000000 */
[----:B---345:R-:W-:Y:S05]  /*66c0*/  CALL.ABS.NOINC R14 ;  /* 0x000000000e007343 */ /* 0x038fea0003c00000 */
.L_x_109:
[----:B------:R-:W1:Y:S01]  /*66d0*/  LDCU.64 UR8, c[0x4][0x80] ;  /* 0x01001000ff0877ac */ /* 0x000e620008000a00 */
[----:B------:R-:W2:Y:S01]  /*66e0*/  LDC.64 R2, c[0x4][R2] ;  /* 0x0100000002027b82 */ /* 0x000ea20000000a00 */
[----:B------:R-:W-:Y:S02]  /*66f0*/  HFMA2 R12, -RZ, RZ, 0, 5.9604644775390625e-08 ;  /* 0x00000001ff0c7431 */ /* 0x000fe400000001ff */
[----:B------:R-:W-:Y:S02]  /*6700*/  IMAD.MOV.U32 R8, RZ, RZ, 0x70 ;  /* 0x00000070ff087424 */ /* 0x000fe400078e00ff */
[----:B------:R-:W-:Y:S01]  /*6710*/  IMAD.MOV.U32 R13, RZ, RZ, RZ ;  /* 0x000000ffff0d7224 */ /* 0x000fe200078e00ff */
[----:B------:R-:W3:Y:S01]  /*6720*/  LDCU.64 UR6, c[0x4][0x88] ;  /* 0x01001100ff0677ac */ /* 0x000ee20008000a00 */
[----:B------:R-:W4:Y:S01]  /*6730*/  LDCU.64 UR4, c[0x4][0x8] ;  /* 0x01000100ff0477ac */ /* 0x000f220008000a00 */
[----:B-1----:R-:W-:Y:S02]  /*6740*/  MOV R4, UR8 ;  /* 0x0000000800047c02 */ /* 0x002fe40008000f00 */
[----:B------:R-:W-:Y:S02]  /*6750*/  MOV R5, UR9 ;  /* 0x0000000900057c02 */ /* 0x000fe40008000f00 */
[----:B---3--:R-:W-:Y:S01]  /*6760*/  MOV R7, UR7 ;  /* 0x0000000700077c02 */ /* 0x008fe20008000f00 */
[----:B------:R-:W-:Y:S01]  /*6770*/  IMAD.U32 R6, RZ, RZ, UR6 ;  /* 0x00000006ff067e24 */ /* 0x000fe2000f8e00ff */
[----:B----4-:R-:W-:Y:S01]  /*6780*/  MOV R11, UR5 ;  /* 0x00000005000b7c02 */ /* 0x010fe20008000f00 */
[----:B------:R-:W-:Y:S02]  /*6790*/  IMAD.U32 R10, RZ, RZ, UR4 ;  /* 0x00000004ff0a7e24 */ /* 0x000fe4000f8e00ff */
[----:B------:R-:W-:Y:S07]  /*67a0*/  LEPC R20, `(.L_x_108) ;  /* 0x000000001014794e */ /* 0x000fee0000000000 */
[----:B--2---:R-:W-:Y:S05]  /*67b0*/  CALL.ABS.NOINC R2 ;  /* 0x0000000002007343 */ /* 0x004fea0003c00000 */
.L_x_108:
[----:B------:R-:W-:Y:S05]  /*67c0*/  BSYNC.RECONVERGENT B6 ;  /* 0x0000000000067941 */ /* 0x000fea0003800200 */
.L_x_107:
[----:B------:R-:W-:Y:S02]  /*67d0*/  R2UR UR6, R83 ;  /* 0x00000000530672ca */ /* 0x000fe400000e0000 */
[----:B------:R-:W-:Y:S02]  /*67e0*/  R2UR UR5, R97 ;  /* 0x00000000610572ca */ /* 0x000fe400000e0000 */
[----:B------:R-:W-:Y:S02]  /*67f0*/  R2UR UR4, R96 ;  /* 0x00000000600472ca */ /* 0x000fe400000e0000 */
[----:B------:R-:W-:Y:S02]  /*6800*/  ISETP.NE.U32.AND P4, PT, R78, RZ, PT ;  /* 0x000000ff4e00720c */ /* 0x000fe40003f85070 */
[----:B------:R-:W-:Y:S02]  /*6810*/  ISETP.NE.U32.AND P2, PT, RZ, UR54, PT ;  /* 0x00000036ff007c0c */ /* 0x000fe4000bf45070 */
[----:B------:R-:W-:Y:S02]  /*6820*/  ISETP.NE.AND.EX P4, PT, R79, RZ, PT, P4 ;  /* 0x000000ff4f00720c */ /* 0x000fe40003f85340 */
[----:B------:R-:W-:Y:S01]  /*6830*/  ISETP.NE.AND.EX P2, PT, RZ, UR55, PT, P2 ;  /* 0x00000037ff007c0c */ /* 0x000fe2000bf45320 */
[----:B------:R-:W-:Y:S02]  /*6840*/  UISETP.NE.AND UP2, UPT, UR6, URZ, UPT ;  /* 0x000000ff0600728c */ /* 0x000fe4000bf45270 */
[----:B------:R-:W-:Y:S04]  /*6850*/  UISETP.NE.U32.AND UP0, UPT, UR5, URZ, UPT ;  /* 0x000000ff0500728c */ /* 0x000fe8000bf05070 */
[----:B------:R-:W-:Y:S01]  /*6860*/  UISETP.NE.AND.EX UP1, UPT, UR4, URZ, UPT, UP0 ;  /* 0x000000ff0400728c */ /* 0x000fe2000bf25300 */
[----:B------:R-:W-:Y:S01]  /*6870*/  PLOP3.LUT P1, PT, PT, PT, UP2, 0x80, 0x8 ;  /* 0x000000000008781c */ /* 0x000fe20003f2f028 */
[----:B------:R-:W-:Y:S03]  /*6880*/  UPLOP3.LUT UP0, UPT, UPT, UPT, UPT, 0x40, 0x4 ;  /* 0x000000000004789c */ /* 0x000fe60003f0e870 */
[----:B------:R-:W-:Y:S06]  /*6890*/  @UP2 UPLOP3.LUT UP0, UPT, UPT, UPT, UP1, 0x80, 0x8 ;  /* 0x000000000008289c */ /* 0x000fec0003f0f010 */
[----:B------:R-:W-:Y:S01]  /*68a0*/  PLOP3.LUT P0, PT, PT, PT, UP0, 0x80, 0x8 ;  /* 0x000000000008781c */ /* 0x000fe20003f0f008 */
[----:B------:R-:W-:Y:S01]  /*68b0*/  @!UPT UIADD3 URZ, UPT, UPT, URZ, URZ, URZ ;  /* 0x000000fffffff290 */ /* 0x000fe2000fffe0ff */
[----:B------:R-:W-:Y:S11]  /*68c0*/  BRA.U !UP1, `(.L_x_110) ;  /* 0x0000000109407547 */ /* 0x000ff6000b800000 */
[----:B------:R-:W-:Y:S01]  /*68d0*/  UISETP.NE.U32.AND UP0, UPT, UR54, URZ, UPT ;  /* 0x000000ff3600728c */ /* 0x000fe2000bf05070 */
[----:B------:R-:W-:Y:S01]  /*68e0*/  R2UR UR6, R97 ;  /* 0x00000000610672ca */ /* 0x000fe200000e0000 */
[----:B------:R-:W2:Y:S01]  /*68f0*/  LDCU.64 UR8, c[0x0][0x358] ;  /* 0x00006b00ff0877ac */ /* 0x000ea20008000a00 */
[----:B------:R-:W-:Y:S02]  /*6900*/  HFMA2 R80, -RZ, RZ, 0, 5.9604644775390625e-08 ;  /* 0x00000001ff507431 */ /* 0x000fe400000001ff */
[----:B-1----:R-:W-:Y:S01]  /*6910*/  IMAD.MOV.U32 R0, RZ, RZ, 0x1 ;  /* 0x00000001ff007424 */ /* 0x002fe200078e00ff */
[----:B------:R-:W-:Y:S06]  /*6920*/  UISETP.NE.AND.EX UP0, UPT, UR55, URZ, UPT, UP0 ;  /* 0x000000ff3700728c */ /* 0x000fec000bf05300 */
[----:B------:R-:W-:Y:S05]  /*6930*/  PLOP3.LUT P3, PT, PT, PT, UP0, 0x80, 0x8 ;  /* 0x000000000008781c */ /* 0x000fea0003f6f008 */
[----:B------:R-:W1:Y:S01]  /*6940*/  @UP0 LDCU.64 UR4, c[0x0][0x888] ;  /* 0x00011100ff0407ac */ /* 0x000e620008000a00 */
[----:B------:R-:W-:Y:S07]  /*6950*/  @UP0 UIMAD UR6, UR36, UR6, URZ ;  /* 0x00000006240602a4 */ /* 0x000fee000f8e02ff */
[----:B------:R-:W-:Y:S01]  /*6960*/  @!P3 PRMT R80, R0, 0x7610, R80 ;  /* 0x000076100050b816 */ /* 0x000fe20000000050 */
[----:B-1----:R-:W-:Y:S06]  /*6970*/  @UP0 UIMAD.WIDE UR4, UR6, 0x4, UR4 ;  /* 0x00000004060408a5 */ /* 0x002fec000f8e0204 */
[----:B------:R-:W-:Y:S02]  /*6980*/  IMAD.U32 R2, RZ, RZ, UR4 ;  /* 0x00000004ff027e24 */ /* 0x000fe4000f8e00ff */
[----:B------:R-:W-:Y:S03]  /*6990*/  IMAD.U32 R3, RZ, RZ, UR5 ;  /* 0x00000005ff037e24 */ /* 0x000fe6000f8e00ff */
[----:B------:R-:W1:Y:S02]  /*69a0*/  @!UP0 LDCU UR4, c[0x0][0x880] ;  /* 0x00011000ff0487ac */ /* 0x000e640008000800 */
[----:B--2--5:R2:W5:Y:S02]  /*69b0*/  @P3 LDG.E R41, desc[UR8][R2.64] ;  /* 0x0000000802293981 */ /* 0x024564000c1e1900 */
[----:B-12---:R-:W-:Y:S02]  /*69c0*/  @!P3 MOV R41, UR4 ;  /* 0x000000040029bc02 */ /* 0x006fe40008000f00 */
.L_x_110:
[----:B------:R-:W-:Y:S05]  /*69d0*/  @!P4 BRA `(.L_x_111) ;  /* 0x000000000024c947 */ /* 0x000fea0003800000 */
[----:B------:R-:W-:Y:S01]  /*69e0*/  ISETP.NE.U32.AND P3, PT, R76, RZ, PT ;  /* 0x000000ff4c00720c */ /* 0x000fe20003f65070 */
[----:B------:R-:W2:Y:S03]  /*69f0*/  LDCU.64 UR4, c[0x0][0x358] ;  /* 0x00006b00ff0477ac */ /* 0x000ea60008000a00 */
[----:B------:R-:W-:Y:S11]  /*6a00*/  ISETP.NE.AND.EX P3, PT, R77, RZ, PT, P3 ;  /* 0x000000ff4d00720c */ /* 0x000ff60003f65330 */
[----:B------:R-:W-:Y:S02]  /*6a10*/  @!UPT UIADD3 URZ, UPT, UPT, URZ, URZ, URZ ;  /* 0x000000fffffff290 */ /* 0x000fe4000fffe0ff */
[----:B------:R-:W3:Y:S01]  /*6a20*/  @P3 LDC.64 R2, c[0x0][0x8a8] ;  /* 0x00022a00ff023b82 */ /* 0x000ee20000000a00 */
[----:B-1----:R-:W-:Y:S04]  /*6a30*/  @P3 IMAD R0, R78, UR36, RZ ;  /* 0x000000244e003c24 */ /* 0x002fe8000f8e02ff */
[----:B---3--:R-:W-:Y:S05]  /*6a40*/  @P3 IMAD.WIDE R2, R0, 0x4, R2 ;  /* 0x0000000400023825 */ /* 0x008fea00078e0202 */
[----:B--2--5:R2:W5:Y:S02]  /*6a50*/  @P3 LDG.E R38, desc[UR4][R2.64] ;  /* 0x0000000402263981 */ /* 0x024564000c1e1900 */
[----:B--2---:R-:W3:Y:S02]  /*6a60*/  @!P3 LDC R38, c[0x0][0x8a0] ;  /* 0x00022800ff26bb82 */ /* 0x004ee40000000800 */
.L_x_111:
[----:B-----5:R-:W-:Y:S01]  /*6a70*/  FSETP.NEU.AND P3, PT, R41, RZ, PT ;  /* 0x000000ff2900720b */ /* 0x020fe20003f6d000 */
[----:B------:R-:W-:Y:S01]  /*6a80*/  BSSY B1, `(.L_x_112) ;  /* 0x0000039000017945 */ /* 0x000fe20003800000 */
[----:B------:R-:W-:Y:S01]  /*6a90*/  SEL R3, RZ, 0xffffffff, P2 ;  /* 0xffffffffff037807 */ /* 0x000fe20001000000 */
[----:B------:R-:W-:Y:S01]  /*6aa0*/  IMAD.MOV.U32 R47, RZ, RZ, 0x1 ;  /* 0x00000001ff2f7424 */ /* 0x000fe200078e00ff */
[----:B------:R-:W-:Y:S01]  /*6ab0*/  @P1 LOP3.LUT P2, RZ, R80, 0xff, RZ, 0xc0, !PT ;  /* 0x000000ff50ff1812 */ /* 0x000fe2000784c0ff */
[----:B------:R-:W-:Y:S01]  /*6ac0*/  IMAD R39, R36, 0x80, R37 ;  /* 0x0000008024277824 */ /* 0x000fe200078e0225 */
[----:B------:R-:W-:Y:S01]  /*6ad0*/  @P1 SEL R2, RZ, 0xffffffff, P3 ;  /* 0xffffffffff021807 */ /* 0x000fe20001800000 */
[----:B------:R-:W-:Y:S01]  /*6ae0*/  IMAD R87, R94, -0x10, R92 ;  /* 0xfffffff05e577824 */ /* 0x000fe200078e025c */
[----:B------:R-:W-:Y:S01]  /*6af0*/  LOP3.LUT R90, R90, 0x1, RZ, 0x3c, !PT ;  /* 0x000000015a5a7812 */ /* 0x000fe200078e3cff */
[----:B------:R-:W-:Y:S01]  /*6b00*/  IMAD.MOV.U32 R46, RZ, RZ, RZ ;  /* 0x000000ffff2e7224 */ /* 0x000fe200078e00ff */
[----:B------:R-:W-:Y:S02]  /*6b10*/  @P0 SEL R2, R3, R2, !P2 ;  /* 0x0000000203020207 */ /* 0x000fe40005000000 */
[----:B------:R-:W-:Y:S02]  /*6b20*/  CS2R R74, SRZ ;  /* 0x00000000004a7805 */ /* 0x000fe4000001ff00 */
[----:B------:R-:W-:Y:S02]  /*6b30*/  LEA R99, R36, UR43, 0x3 ;  /* 0x0000002b24637c11 */ /* 0x000fe4000f8e18ff */
[----:B------:R-:W-:Y:S02]  /*6b40*/  CS2R R72, SRZ ;  /* 0x0000000000487805 */ /* 0x000fe4000001ff00 */
[----:B------:R-:W-:Y:S02]  /*6b50*/  @P1 LOP3.LUT R2, R2, 0x1, RZ, 0xc0, !PT ;  /* 0x0000000102021812 */ /* 0x000fe400078ec0ff */
[----:B------:R-:W-:Y:S02]  /*6b60*/  CS2R R66, SRZ ;  /* 0x0000000000427805 */ /* 0x000fe4000001ff00 */
[----:B-1----:R-:W-:Y:S02]  /*6b70*/  SHF.L.U32 R0, R89, 0x1f, RZ ;  /* 0x0000001f59007819 */ /* 0x002fe400000006ff */
[----:B------:R-:W-:Y:S02]  /*6b80*/  CS2R R64, SRZ ;  /* 0x0000000000407805 */ /* 0x000fe4000001ff00 */
[----:B------:R-:W-:Y:S02]  /*6b90*/  ISETP.NE.U32.OR P5, PT, R2, 0x1, !P1 ;  /* 0x000000010200780c */ /* 0x000fe40004fa5470 */
[----:B------:R-:W-:Y:S02]  /*6ba0*/  CS2R R58, SRZ ;  /* 0x00000000003a7805 */ /* 0x000fe4000001ff00 */
[----:B------:R-:W-:Y:S02]  /*6bb0*/  PLOP3.LUT P2, PT, PT, PT, UP1, 0x80, 0x8 ;  /* 0x000000000008781c */ /* 0x000fe40003f4f018 */
[----:B------:R-:W-:Y:S02]  /*6bc0*/  CS2R R56, SRZ ;  /* 0x0000000000387805 */ /* 0x000fe4000001ff00 */
[----:B------:R-:W-:Y:S02]  /*6bd0*/  LOP3.LUT P4, R85, R80, 0xff, RZ, 0xc0, !PT ;  /* 0x000000ff50557812 */ /* 0x000fe4000788c0ff */
[----:B------:R-:W-:Y:S02]  /*6be0*/  CS2R R50, SRZ ;  /* 0x0000000000327805 */ /* 0x000fe4000001ff00 */
[----:B------:R-:W-:Y:S02]  /*6bf0*/  SEL R2, RZ, 0xffffffff, P3 ;  /* 0xffffffffff027807 */ /* 0x000fe40001800000 */
[----:B------:R-:W-:Y:S02]  /*6c00*/  CS2R R48, SRZ ;  /* 0x0000000000307805 */ /* 0x000fe4000001ff00 */
[----:B------:R-:W-:Y:S02]  /*6c10*/  P2R R98, PR, RZ, 0x20 ;  /* 0x00000020ff627803 */ /* 0x000fe40000000000 */
[----:B------:R-:W-:Y:S02]  /*6c20*/  @P5 SHF.L.U32 R4, R90, 0x1f, RZ ;  /* 0x0000001f5a045819 */ /* 0x000fe400000006ff */
[----:B------:R-:W-:Y:S02]  /*6c30*/  @P2 SEL R2, R3, R2, !P4 ;  /* 0x0000000203022207 */ /* 0x000fe40006000000 */
[----:B------:R-:W1:Y:S02]  /*6c40*/  @P5 SYNCS.PHASECHK.TRANS64.TRYWAIT P1, [UR43+0x40], R4 ;  /* 0x00004004ff0055a7 */ /* 0x000e64000802112b */
[----:B------:R-:W-:Y:S04]  /*6c50*/  LOP3.LUT R2, R2, 0x1, RZ, 0xc0, !PT ;  /* 0x0000000102027812 */ /* 0x000fe800078ec0ff */
[----:B------:R-:W-:Y:S04]  /*6c60*/  ISETP.NE.U32.AND P2, PT, R2, 0x1, PT ;  /* 0x000000010200780c */ /* 0x000fe80003f45070 */
[----:B------:R-:W-:Y:S01]  /*6c70*/  P2R R60, PR, RZ, 0x4 ;  /* 0x00000004ff3c7803 */ /* 0x000fe20000000000 */
[----:B------:R2:W4:Y:S01]  /*6c80*/  SYNCS.PHASECHK.TRANS64.TRYWAIT P0, [R99+URZ+0xb0], R0 ;  /* 0x0000b000630075a7 */ /* 0x00052200080011ff */
[----:B-1----:R-:W-:Y:S01]  /*6c90*/  @P5 SEL R47, RZ, 0x1, !P1 ;  /* 0x00000001ff2f5807 */ /* 0x002fe20004800000 */
[----:B--2---:R-:W-:Y:S06]  /*6ca0*/  @!P5 BRA `(.L_x_113) ;  /* 0x000000000058d947 */ /* 0x004fec0003800000 */
[----:B------:R-:W-:Y:S01]  /*6cb0*/  IMAD.MOV.U32 R75, RZ, RZ, RZ ;  /* 0x000000ffff4b7224 */ /* 0x000fe200078e00ff */
[----:B------:R-:W-:Y:S01]  /*6cc0*/  ISETP.NE.AND P1, PT, R47, RZ, PT ;  /* 0x000000ff2f00720c */ /* 0x000fe20003f25270 */
[----:B------:R-:W-:Y:S01]  /*6cd0*/  BSSY B0, `(.L_x_114) ;  /* 0x000000c000007945 */ /* 0x000fe20003800000 */
[----:B------:R-:W-:Y:S02]  /*6ce0*/  CS2R R50, SRZ ;  /* 0x0000000000327805 */ /* 0x000fe4000001ff00 */
[----:B------:R-:W-:Y:S02]  /*6cf0*/  CS2R R48, SRZ ;  /* 0x0000000000307805 */ /* 0x000fe4000001ff00 */
[----:B------:R-:W-:Y:S02]  /*6d00*/  CS2R R58, SRZ ;  /* 0x00000000003a7805 */ /* 0x000fe4000001ff00 */
[----:B------:R-:W-:Y:S02]  /*6d10*/  CS2R R56, SRZ ;  /* 0x0000000000387805 */ /* 0x000fe4000001ff00 */
[----:B------:R-:W-:Y:S02]  /*6d20*/  CS2R R66, SRZ ;  /* 0x0000000000427805 */ /* 0x000fe4000001ff00 */
[----:B------:R-:W-:Y:S02]  /*6d30*/  CS2R R64, SRZ ;  /* 0x0000000000407805 */ /* 0x000fe4000001ff00 */
[----:B------:R-:W-:Y:S01]  /*6d40*/  CS2R R72, SRZ ;  /* 0x0000000000487805 */ /* 0x000fe2000001ff00 */
[----:B------:R-:W-:Y:S06]  /*6d50*/  @P1 BRA `(.L_x_115) ;  /* 0x00000000000c1947 */ /* 0x000fec0003800000 */
[----:B------:R-:W-:Y:S04]  /*6d60*/  SHF.L.U32 R3, R90, 0x1f, RZ ;  /* 0x0000001f5a037819 */ /* 0x000fe800000006ff */
[----:B------:R-:W1:Y:S02]  /*6d70*/  SYNCS.PHASECHK.TRANS64.TRYWAIT P1, [UR43+0x40], R3 ;  /* 0x00004003ff0075a7 */ /* 0x000e64000802112b */
[----:B-1----:R-:W-:Y:S05]  /*6d80*/  @!P1 BRA `(.L_x_116) ;  /* 0x0000004000189947 */ /* 0x002fea0003800000 */
.L_x_115:
[----:B------:R-:W-:Y:S05]  /*6d90*/  BSYNC B0 ;  /* 0x0000000000007941 */ /* 0x000fea0003800000 */
.L_x_114:
[----:B------:R-:W-:Y:S01]  /*6da0*/  ISETP.NE.AND P1, PT, R60, RZ, PT ;  /* 0x000000ff3c00720c */ /* 0x000fe20003f25270 */
[----:B------:R-:W-:Y:S11]  /*6db0*/  HFMA2 R46, -RZ, RZ, 0, 5.9604644775390625e-08 ;  /* 0x00000001ff2e7431 */ /* 0x000ff600000001ff */
[----:B------:R-:W-:Y:S01]  /*6dc0*/  @!UPT UIADD3 URZ, UPT, UPT, URZ, URZ, URZ ;  /* 0x000000fffffff290 */ /* 0x000fe2000fffe0ff */
[----:B------:R2:W1:Y:S04]  /*6dd0*/  @P1 LDS.128 R48, [R93] ;  /* 0x000000005d301984 */ /* 0x0004680000000c00 */
[----:B------:R2:W1:Y:S04]  /*6de0*/  @P1 LDS.128 R56, [R92+0x10] ;  /* 0x000010005c381984 */ /* 0x0004680000000c00 */
[----:B------:R2:W1:Y:S04]  /*6df0*/  @P1 LDS.128 R64, [R91+0x20] ;  /* 0x000020005b401984 */ /* 0x0004680000000c00 */
[----:B------:R2:W1:Y:S02]  /*6e00*/  @P1 LDS.128 R72, [R87+0x30] ;  /* 0x0000300057481984 */ /* 0x0004640000000c00 */
.L_x_113:
[----:B------:R-:W-:Y:S05]  /*6e10*/  BSYNC B1 ;  /* 0x0000000000017941 */ /* 0x000fea0003800000 */
.L_x_112:
[----:B-1----:R-:W-:Y:S04]  /*6e20*/  SHF.R.U32.HI R2, RZ, 0x15, R39 ;  /* 0x00000015ff027819 */ /* 0x002fe80000011627 */
[----:B------:R-:W-:Y:S01]  /*6e30*/  LOP3.LUT P1, RZ, R2, 0x3, R81, 0x48, !PT ;  /* 0x0000000302ff7812 */ /* 0x000fe20007824851 */
[----:B------:R-:W-:Y:S01]  /*6e40*/  @!UPT UIADD3 URZ, UPT, UPT, URZ, URZ, URZ ;  /* 0x000000fffffff290 */ /* 0x000fe2000fffe0ff */
[----:B----4-:R-:W-:Y:S11]  /*6e50*/  @P0 BRA `(.L_x_117) ;  /* 0x0000000000080947 */ /* 0x010ff60003800000 */
[----:B------:R-:W1:Y:S02]  /*6e60*/  SYNCS.PHASECHK.TRANS64.TRYWAIT P0, [R99+URZ+0xb0], R0 ;  /* 0x0000b000630075a7 */ /* 0x000e6400080011ff */
[----:B-1----:R-:W-:Y:S05]  /*6e70*/  @!P0 BRA `(.L_x_118) ;  /* 0x0000003c00f48947 */ /* 0x002fea0003800000 */
.L_x_117:
[----:B------:R-:W-:Y:S05]  /*6e80*/  @!P1 BRA `(.L_x_119) ;  /* 0x0000000000409947 */ /* 0x000fea0003800000 */
[----:B------:R-:W4:Y:S01]  /*6e90*/  LDCU.64 UR8, c[0x4][0x70] ;  /* 0x01000e00ff0877ac */ /* 0x000f220008000a00 */
[----:B------:R-:W-:Y:S01]  /*6ea0*/  MOV R3, 0x0 ;  /* 0x0000000000037802 */ /* 0x000fe20000000f00 */
[----:B------:R-:W-:Y:S02]  /*6eb0*/  HFMA2 R12, -RZ, RZ, 0, 5.9604644775390625e-08 ;  /* 0x00000001ff0c7431 */ /* 0x000fe400000001ff */
[----:B------:R-:W-:Y:S02]  /*6ec0*/  IMAD.MOV.U32 R8, RZ, RZ, 0x192 ;  /* 0x00000192ff087424 */ /* 0x000fe400078e00ff */
[----:B------:R-:W-:Y:S01]  /*6ed0*/  IMAD.MOV.U32 R13, RZ, RZ, RZ ;  /* 0x000000ffff0d7224 */ /* 0x000fe200078e00ff */
[----:B------:R-:W5:Y:S01]  /*6ee0*/  LDCU.64 UR6, c[0x4][0x78] ;  /* 0x01000f00ff0677ac */ /* 0x000f620008000a00 */
[----:B------:R-:W1:Y:S01]  /*6ef0*/  LDC.64 R2, c[0x4][R3] ;  /* 0x0100000003027b82 */ /* 0x000e620000000a00 */
[----:B------:R-:W2:Y:S01]  /*6f00*/  LDCU.64 UR4, c[0x4][0x10] ;  /* 0x01000200ff0477ac */ /* 0x000ea20008000a00 */
[----:B----4-:R-:W-:Y:S01]  /*6f10*/  MOV R5, UR9 ;  /* 0x0000000900057c02 */ /* 0x010fe20008000f00 */
[----:B------:R-:W-:Y:S01]  /*6f20*/  IMAD.U32 R4, RZ, RZ, UR8 ;  /* 0x00000008ff047e24 */ /* 0x000fe2000f8e00ff */
[----:B-----5:R-:W-:Y:S01]  /*6f30*/  MOV R7, UR7 ;  /* 0x0000000700077c02 */ /* 0x020fe20008000f00 */
[----:B------:R-:W-:Y:S01]  /*6f40*/  IMAD.U32 R6, RZ, RZ, UR6 ;  /* 0x00000006ff067e24 */ /* 0x000fe2000f8e00ff */
[----:B--2---:R-:W-:Y:S01]  /*6f50*/  MOV R11, UR5 ;  /* 0x00000005000b7c02 */ /* 0x004fe20008000f00 */
[----:B------:R-:W-:Y:S02]  /*6f60*/  IMAD.U32 R10, RZ, RZ, UR4 ;  /* 0x00000004ff0a7e24 */ /* 0x000fe4000f8e00ff */
[----:B------:R-:W-:Y:S07]  /*6f70*/  LEPC R20, `(.L_x_119) ;  /* 0x000000001014794e */ /* 0x000fee0000000000 */
[----:B-1-3--:R-:W-:Y:S05]  /*6f80*/  CALL.ABS.NOINC R2 ;  /* 0x0000000002007343 */ /* 0x00afea0003c00000 */
.L_x_119:
[C---:B------:R-:W-:Y:S01]  /*6f90*/  SHF.L.U32 R40, R48.reuse, 0x10, RZ ;  /* 0x0000001030287819 */ /* 0x040fe200000006ff */
[----:B------:R-:W-:Y:S05]  /*6fa0*/  WARPSYNC.ALL ;  /* 0x0000000000007948 */ /* 0x000fea0003800000 */
[----:B------:R-:W-:Y:S01]  /*6fb0*/  R2UR UR4, R39 ;  /* 0x00000000270472ca */ /* 0x000fe200000e0000 */
[----:B------:R-:W-:Y:S01]  /*6fc0*/  BSSY.RECONVERGENT B0, `(.L_x_120) ;  /* 0x000008d000007945 */ /* 0x000fe20003800200 */
[----:B------:R-:W-:Y:S02]  /*6fd0*/  LOP3.LUT R43, R48, 0xffff0000, RZ, 0xc0, !PT ;  /* 0xffff0000302b7812 */ /* 0x000fe400078ec0ff */
[----:B------:R-:W-:Y:S02]  /*6fe0*/  SHF.L.U32 R42, R49, 0x10, RZ ;  /* 0x00000010312a7819 */ /* 0x000fe400000006ff */
[----:B------:R-:W-:Y:S02]  /*6ff0*/  SHF.L.U32 R45, R51, 0x10, RZ ;  /* 0x00000010332d7819 */ /* 0x000fe400000006ff */
[----:B------:R-:W-:Y:S02]  /*7000*/  LOP3.LUT R44, R75, 0xffff0000, RZ, 0xc0, !PT ;  /* 0xffff00004b2c7812 */ /* 0x000fe400078ec0ff */
[----:B------:R-:W-:Y:S03]  /*7010*/  ISETP.NE.AND P0, PT, R95, RZ, PT ;  /* 0x000000ff5f00720c */ /* 0x000fe60003f05270 */
[----:B------:R-:W1:Y:S02]  /*7020*/  LDTM.x32 R4, tmem[UR4] ;  /* 0x00000004000479ee */ /* 0x000e6400082c0000 */
[C---:B-1-3--:R-:W-:Y:S01]  /*7030*/  FMUL R0, R38.reuse, R4 ;  /* 0x0000000426007220 */ /* 0x04afe20000400000 */
[C---:B------:R-:W-:Y:S01]  /*7040*/  FMUL R2, R38.reuse, R5 ;  /* 0x0000000526027220 */ /* 0x040fe20000400000 */
[C---:B------:R-:W-:Y:S01]  /*7050*/  FMUL R3, R38.reuse, R6 ;  /* 0x0000000626037220 */ /* 0x040fe20000400000 */
[----:B------:R-:W-:Y:S01]  /*7060*/  FMUL R7, R38, R7 ;  /* 0x0000000726077220 */ /* 0x000fe20000400000 */
[----:B------:R-:W-:Y:S01]  /*7070*/  FFMA R0, R41, R40, R0 ;  /* 0x0000002829007223 */ /* 0x000fe20000000000 */
[----:B------:R-:W-:Y:S01]  /*7080*/  LOP3.LUT R40, R49, 0xffff0000, RZ, 0xc0, !PT ;  /* 0xffff000031287812 */ /* 0x000fe200078ec0ff */
[C---:B------:R-:W-:Y:S01]  /*7090*/  FFMA R2, R41.reuse, R43, R2 ;  /* 0x0000002b29027223 */ /* 0x040fe20000000002 */
[C---:B------:R-:W-:Y:S01]  /*70a0*/  SHF.L.U32 R43, R50.reuse, 0x10, RZ ;  /* 0x00000010322b7819 */ /* 0x040fe200000006ff */
[C---:B------:R-:W-:Y:S01]  /*70b0*/  FFMA R3, R41.reuse, R42, R3 ;  /* 0x0000002a29037223 */ /* 0x040fe20000000003 */
[----:B------:R-:W-:Y:S01]  /*70c0*/  LOP3.LUT R42, R50, 0xffff0000, RZ, 0xc0, !PT ;  /* 0xffff0000322a7812 */ /* 0x000fe200078ec0ff */
[----:B------:R-:W-:Y:S01]  /*70d0*/  FMUL R4, R38, R8 ;  /* 0x0000000826047220 */ /* 0x000fe20000400000 */
[----:B------:R-:W-:Y:S01]  /*70e0*/  F2FP.BF16.F32.PACK_AB R52, R2, R0 ;  /* 0x000000000234723e */ /* 0x000fe200000010ff */
[----:B------:R-:W-:Y:S01]  /*70f0*/  FFMA R7, R41, R40, R7 ;  /* 0x0000002829077223 */ /* 0x000fe20000000007 */
[----:B------:R-:W-:Y:S01]  /*7100*/  LOP3.LUT R40, R51, 0xffff0000, RZ, 0xc0, !PT ;  /* 0xffff000033287812 */ /* 0x000fe200078ec0ff */
[C---:B------:R-:W-:Y:S01]  /*7110*/  FMUL R5, R38.reuse, R9 ;  /* 0x0000000926057220 */ /* 0x040fe20000400000 */
[C---:B------:R-:W-:Y:S01]  /*7120*/  FMUL R6, R38.reuse, R10 ;  /* 0x0000000a26067220 */ /* 0x040fe20000400000 */
[----:B------:R-:W-:Y:S01]  /*7130*/  FMUL R11, R38, R11 ;  /* 0x0000000b260b7220 */ /* 0x000fe20000400000 */
[----:B------:R-:W-:Y:S01]  /*7140*/  F2FP.BF16.F32.PACK_AB R53, R7, R3 ;  /* 0x000000030735723e */ /* 0x000fe200000010ff */
[C---:B------:R-:W-:Y:S01]  /*7150*/  FFMA R4, R41.reuse, R43, R4 ;  /* 0x0000002b29047223 */ /* 0x040fe20000000004 */
[C---:B------:R-:W-:Y:S01]  /*7160*/  SHF.L.U32 R43, R56.reuse, 0x10, RZ ;  /* 0x00000010382b7819 */ /* 0x040fe200000006ff */
[----:B------:R-:W-:Y:S01]  /*7170*/  FFMA R5, R41, R42, R5 ;  /* 0x0000002a29057223 */ /* 0x000fe20000000005 */
[----:B------:R-:W-:Y:S01]  /*7180*/  LOP3.LUT R42, R57, 0xffff0000, RZ, 0xc0, !PT ;  /* 0xffff0000392a7812 */ /* 0x000fe200078ec0ff */
[----:B------:R-:W-:Y:S01]  /*7190*/  FFMA R6, R41, R45, R6 ;  /* 0x0000002d29067223 */ /* 0x000fe20000000006 */
[----:B------:R-:W-:Y:S01]  /*71a0*/  SHF.L.U32 R45, R57, 0x10, RZ ;  /* 0x00000010392d7819 */ /* 0x000fe200000006ff */
[----:B------:R-:W-:Y:S01]  /*71b0*/  FFMA R11, R41, R40, R11 ;  /* 0x00000028290b7223 */ /* 0x000fe2000000000b */
[----:B------:R-:W-:Y:S01]  /*71c0*/  LOP3.LUT R40, R56, 0xffff0000, RZ, 0xc0, !PT ;  /* 0xffff000038287812 */ /* 0x000fe200078ec0ff */
[C---:B------:R-:W-:Y:S01]  /*71d0*/  FMUL R8, R38.reuse, R12 ;  /* 0x0000000c26087220 */ /* 0x040fe20000400000 */
[----:B------:R-:W-:Y:S01]  /*71e0*/  F2FP.BF16.F32.PACK_AB R54, R5, R4 ;  /* 0x000000040536723e */ /* 0x000fe200000010ff */
[C---:B------:R-:W-:Y:S01]  /*71f0*/  FMUL R9, R38.reuse, R13 ;  /* 0x0000000d26097220 */ /* 0x040fe20000400000 */
[----:B------:R-:W-:Y:S01]  /*7200*/  F2FP.BF16.F32.PACK_AB R55, R11, R6 ;  /* 0x000000060b37723e */ /* 0x000fe200000010ff */
[C---:B------:R-:W-:Y:S01]  /*7210*/  FMUL R10, R38.reuse, R14 ;  /* 0x0000000e260a7220 */ /* 0x040fe20000400000 */
[----:B------:R-:W-:Y:S01]  /*7220*/  FMUL R15, R38, R15 ;  /* 0x0000000f260f7220 */ /* 0x000fe20000400000 */
[----:B------:R-:W-:Y:S01]  /*7230*/  FFMA R8, R41, R43, R8 ;  /* 0x0000002b29087223 */ /* 0x000fe20000000008 */
[----:B------:R-:W-:Y:S01]  /*7240*/  SHF.L.U32 R43, R59, 0x10, RZ ;  /* 0x000000103b2b7819 */ /* 0x000fe200000006ff */
[C---:B------:R-:W-:Y:S01]  /*7250*/  FFMA R9, R41.reuse, R40, R9 ;  /* 0x0000002829097223 */ /* 0x040fe20000000009 */
[C---:B------:R-:W-:Y:S01]  /*7260*/  SHF.L.U32 R40, R58.reuse, 0x10, RZ ;  /* 0x000000103a287819 */ /* 0x040fe200000006ff */
        /* <DEDUP_REMOVED lines=8> */
[----:B------:R-:W-:Y:S01]  /*72f0*/  FMUL R14, R38, R18 ;  /* 0x00000012260e7220 */ /* 0x000fe20000400000 */
[----:B------:R-:W-:Y:S01]  /*7300*/  FFMA R12, R41, R40, R12 ;  /* 0x00000028290c7223 */ /* 0x000fe2000000000c */
[----:B------:R-:W-:Y:S01]  /*7310*/  LOP3.LUT R40, R59, 0xffff0000, RZ, 0xc0, !PT ;  /* 0xffff00003b287812 */ /* 0x000fe200078ec0ff */
[C---:B------:R-:W-:Y:S01]  /*7320*/  FFMA R13, R41.reuse, R42, R13 ;  /* 0x0000002a290d7223 */ /* 0x040fe2000000000d */
[----:B------:R-:W-:Y:S01]  /*7330*/  LOP3.LUT R42, R64, 0xffff0000, RZ, 0xc0, !PT ;  /* 0xffff0000402a7812 */ /* 0x000fe200078ec0ff */
[----:B------:R-:W-:Y:S01]  /*7340*/  FMUL R19, R38, R19 ;  /* 0x0000001326137220 */ /* 0x000fe20000400000 */
[----:B------:R-:W-:Y:S01]  /*7350*/  FFMA R14, R41, R43, R14 ;  /* 0x0000002b290e7223 */ /* 0x000fe2000000000e */
[----:B------:R-:W-:Y:S01]  /*7360*/  SHF.L.U32 R43, R64, 0x10, RZ ;  /* 0x00000010402b7819 */ /* 0x000fe200000006ff */
[----:B------:R1:W-:Y:S01]  /*7370*/  STS.128 [R93], R52 ;  /* 0x000000345d007388 */ /* 0x0003e20000000c00 */
[----:B------:R-:W-:Y:S01]  /*7380*/  F2FP.BF16.F32.PACK_AB R70, R13, R12 ;  /* 0x0000000c0d46723e */ /* 0x000fe200000010ff */
[C---:B------:R-:W-:Y:S01]  /*7390*/  FMUL R16, R38.reuse, R20 ;  /* 0x0000001426107220 */ /* 0x040fe20000400000 */
        /* <DEDUP_REMOVED lines=8> */
[C---:B------:R-:W-:Y:S01]  /*7420*/  FFMA R17, R41.reuse, R42, R17 ;  /* 0x0000002a29117223 */ /* 0x040fe20000000011 */
[----:B------:R-:W-:Y:S01]  /*7430*/  FFMA R18, R41, R45, R18 ;  /* 0x0000002d29127223 */ /* 0x000fe20000000012 */
[----:B------:R1:W-:Y:S01]  /*7440*/  STS.128 [R92+0x10], R68 ;  /* 0x000010445c007388 */ /* 0x0003e20000000c00 */
[----:B------:R-:W-:Y:S01]  /*7450*/  SHF.L.U32 R45, R67, 0x10, RZ ;  /* 0x00000010432d7819 */ /* 0x000fe200000006ff */
[----:B------:R-:W-:Y:S01]  /*7460*/  FFMA R23, R41, R40, R23 ;  /* 0x0000002829177223 */ /* 0x000fe20000000017 */
[----:B------:R-:W-:Y:S01]  /*7470*/  LOP3.LUT R40, R66, 0xffff0000, RZ, 0xc0, !PT ;  /* 0xffff000042287812 */ /* 0x000fe200078ec0ff */
[C---:B------:R-:W-:Y:S01]  /*7480*/  FMUL R20, R38.reuse, R24 ;  /* 0x0000001826147220 */ /* 0x040fe20000400000 */
[----:B------:R-:W-:Y:S01]  /*7490*/  LOP3.LUT R42, R67, 0xffff0000, RZ, 0xc0, !PT ;  /* 0xffff0000432a7812 */ /* 0x000fe200078ec0ff */
[C---:B------:R-:W-:Y:S01]  /*74a0*/  FMUL R21, R38.reuse, R25 ;  /* 0x0000001926157220 */ /* 0x040fe20000400000 */
[----:B------:R-:W-:Y:S01]  /*74b0*/  F2FP.BF16.F32.PACK_AB R100, R17, R16 ;  /* 0x000000101164723e */ /* 0x000fe200000010ff */
[C---:B------:R-:W-:Y:S01]  /*74c0*/  FMUL R22, R38.reuse, R26 ;  /* 0x0000001a26167220 */ /* 0x040fe20000400000 */
[----:B------:R-:W-:Y:S01]  /*74d0*/  FMUL R27, R38, R27 ;  /* 0x0000001b261b7220 */ /* 0x000fe20000400000 */
[C---:B------:R-:W-:Y:S01]  /*74e0*/  FFMA R20, R41.reuse, R43, R20 ;  /* 0x0000002b29147223 */ /* 0x040fe20000000014 */
[C---:B------:R-:W-:Y:S01]  /*74f0*/  FFMA R21, R41.reuse, R40, R21 ;  /* 0x0000002829157223 */ /* 0x040fe20000000015 */
[C---:B------:R-:W-:Y:S01]  /*7500*/  FFMA R22, R41.reuse, R45, R22 ;  /* 0x0000002d29167223 */ /* 0x040fe20000000016 */
[----:B------:R-:W-:Y:S01]  /*7510*/  FFMA R27, R41, R42, R27 ;  /* 0x0000002a291b7223 */ /* 0x000fe2000000001b */
[----:B------:R-:W-:Y:S01]  /*7520*/  SHF.L.U32 R40, R72, 0x10, RZ ;  /* 0x0000001048287819 */ /* 0x000fe200000006ff */
[----:B------:R-:W-:Y:S01]  /*7530*/  FMUL R24, R38, R28 ;  /* 0x0000001c26187220 */ /* 0x000fe20000400000 */
[----:B------:R-:W-:Y:S01]  /*7540*/  LOP3.LUT R42, R72, 0xffff0000, RZ, 0xc0, !PT ;  /* 0xffff0000482a7812 */ /* 0x000fe200078ec0ff */
[C---:B------:R-:W-:Y:S01]  /*7550*/  FMUL R25, R38.reuse, R29 ;  /* 0x0000001d26197220 */ /* 0x040fe20000400000 */
[----:B------:R-:W-:Y:S01]  /*7560*/  SHF.L.U32 R43, R73, 0x10, RZ ;  /* 0x00000010492b7819 */ /* 0x000fe200000006ff */
[C---:B------:R-:W-:Y:S01]  /*7570*/  FMUL R26, R38.reuse, R30 ;  /* 0x0000001e261a7220 */ /* 0x040fe20000400000 */
[C---:B------:R-:W-:Y:S01]  /*7580*/  FFMA R24, R41.reuse, R40, R24 ;  /* 0x0000002829187223 */ /* 0x040fe20000000018 */
[----:B------:R-:W-:Y:S01]  /*7590*/  FFMA R25, R41, R42, R25 ;  /* 0x0000002a29197223 */ /* 0x000fe20000000019 */
[----:B------:R-:W-:Y:S01]  /*75a0*/  LOP3.LUT R40, R73, 0xffff0000, RZ, 0xc0, !PT ;  /* 0xffff000049287812 */ /* 0x000fe200078ec0ff */
[----:B------:R-:W-:Y:S01]  /*75b0*/  FFMA R26, R41, R43, R26 ;  /* 0x0000002b291a7223 */ /* 0x000fe2000000001a */
[----:B------:R-:W-:Y:S01]  /*75c0*/  FMUL R31, R38, R31 ;  /* 0x0000001f261f7220 */ /* 0x000fe20000400000 */
[----:B------:R-:W-:Y:S01]  /*75d0*/  SHF.L.U32 R43, R74, 0x10, RZ ;  /* 0x000000104a2b7819 */ /* 0x000fe200000006ff */
[----:B------:R-:W-:Y:S01]  /*75e0*/  FMUL R28, R38, R32 ;  /* 0x00000020261c7220 */ /* 0x000fe20000400000 */
[----:B------:R-:W-:Y:S01]  /*75f0*/  LOP3.LUT R42, R74, 0xffff0000, RZ, 0xc0, !PT ;  /* 0xffff00004a2a7812 */ /* 0x000fe200078ec0ff */
[C---:B------:R-:W-:Y:S01]  /*7600*/  FMUL R29, R38.reuse, R33 ;  /* 0x00000021261d7220 */ /* 0x040fe20000400000 */
[----:B------:R-:W-:Y:S01]  /*7610*/  SHF.L.U32 R45, R75, 0x10, RZ ;  /* 0x000000104b2d7819 */ /* 0x000fe200000006ff */
[C---:B------:R-:W-:Y:S01]  /*7620*/  FMUL R30, R38.reuse, R34 ;  /* 0x00000022261e7220 */ /* 0x040fe20000400000 */
[----:B------:R-:W-:Y:S01]  /*7630*/  FFMA R31, R41, R40, R31 ;  /* 0x00000028291f7223 */ /* 0x000fe2000000001f */
[----:B------:R-:W-:Y:S01]  /*7640*/  FMUL R35, R38, R35 ;  /* 0x0000002326237220 */ /* 0x000fe20000400000 */
[----:B------:R-:W-:Y:S01]  /*7650*/  F2FP.BF16.F32.PACK_AB R101, R23, R18 ;  /* 0x000000121765723e */ /* 0x000fe200000010ff */
[----:B------:R-:W-:Y:S01]  /*7660*/  FFMA R28, R41, R43, R28 ;  /* 0x0000002b291c7223 */ /* 0x000fe2000000001c */
[----:B------:R-:W-:Y:S01]  /*7670*/  F2FP.BF16.F32.PACK_AB R102, R21, R20 ;  /* 0x000000141566723e */ /* 0x000fe200000010ff */
[----:B------:R-:W-:Y:S01]  /*7680*/  FFMA R29, R41, R42, R29 ;  /* 0x0000002a291d7223 */ /* 0x000fe2000000001d */
[----:B------:R-:W-:Y:S01]  /*7690*/  F2FP.BF16.F32.PACK_AB R103, R27, R22 ;  /* 0x000000161b67723e */ /* 0x000fe200000010ff */
[C---:B------:R-:W-:Y:S01]  /*76a0*/  FFMA R30, R41.reuse, R45, R30 ;  /* 0x0000002d291e7223 */ /* 0x040fe2000000001e */
[----:B------:R-:W-:Y:S01]  /*76b0*/  FFMA R35, R41, R44, R35 ;  /* 0x0000002c29237223 */ /* 0x000fe20000000023 */
[----:B------:R-:W-:Y:S02]  /*76c0*/  F2FP.BF16.F32.PACK_AB R104, R25, R24 ;  /* 0x000000181968723e */ /* 0x000fe400000010ff */
[----:B------:R1:W-:Y:S01]  /*76d0*/  STS.128 [R91+0x20], R100 ;  /* 0x000020645b007388 */ /* 0x0003e20000000c00 */
[----:B------:R-:W-:Y:S02]  /*76e0*/  F2FP.BF16.F32.PACK_AB R105, R31, R26 ;  /* 0x0000001a1f69723e */ /* 0x000fe400000010ff */
[----:B------:R-:W-:Y:S02]  /*76f0*/  F2FP.BF16.F32.PACK_AB R106, R29, R28 ;  /* 0x0000001c1d6a723e */ /* 0x000fe400000010ff */
[----:B------:R-:W-:Y:S05]  /*7700*/  F2FP.BF16.F32.PACK_AB R107, R35, R30 ;  /* 0x0000001e236b723e */ /* 0x000fea00000010ff */
[----:B------:R1:W-:Y:S01]  /*7710*/  STS.128 [R87+0x30], R104 ;  /* 0x0000306857007388 */ /* 0x0003e20000000c00 */
[----:B------:R-:W-:Y:S01]  /*7720*/  @!PT LDS RZ, [RZ] ;  /* 0x00000000fffff984 */ /* 0x000fe20000000800 */
[----:B------:R-:W-:Y:S01]  /*7730*/  @!PT LDS RZ, [RZ] ;  /* 0x00000000fffff984 */ /* 0x000fe20000000800 */
[----:B------:R-:W-:Y:S01]  /*7740*/  @!PT LDS RZ, [RZ] ;  /* 0x00000000fffff984 */ /* 0x000fe20000000800 */
[----:B------:R-:W-:Y:S01]  /*7750*/  @!PT LDS RZ, [RZ] ;  /* 0x00000000fffff984 */ /* 0x000fe20000000800 */
[----:B------:R3:W-:Y:S07]  /*7760*/  MEMBAR.ALL.CTA ;  /* 0x0000000000007992 */ /* 0x0007ee0000008000 */
[----:B---3--:R-:W3:Y:S02]  /*7770*/  FENCE.VIEW.ASYNC.S ;  /* 0x00000000000073c6 */ /* 0x008ee40000000000 */
[----:B---3--:R-:W-:Y:S06]  /*7780*/  BAR.SYNC.DEFER_BLOCKING 0x1, 0x80 ;  /* 0x0042000000007b1d */ /* 0x008fec0000010000 */
[----:B------:R-:W-:Y:S05]  /*7790*/  @P0 BRA `(.L_x_121) ;  /* 0x00000000003c0947 */ /* 0x000fea0003800000 */
[----:B------:R-:W3:Y:S01]  /*77a0*/  LDCU.64 UR6, c[0x0][0x348] ;  /* 0x00006900ff0677ac */ /* 0x000ee20008000a00 */
[----:B------:R-:W-:Y:S01]  /*77b0*/  UIADD3 UR4, UPT, UPT, UR43, 0x200, URZ ;  /* 0x000002002b047890 */ /* 0x000fe2000fffe0ff */
[----:B------:R-:W-:Y:S01]  /*77c0*/  UMOV UR51, UR36 ;  /* 0x0000002400337c82 */ /* 0x000fe20008000000 */
[----:B------:R-:W-:Y:S02]  /*77d0*/  UIADD3 UR9, UPT, UPT, UR49, 0x80, URZ ;  /* 0x0000008031097890 */ /* 0x000fe4000fffe0ff */
[----:B------:R-:W-:Y:S02]  /*77e0*/  UIADD3 UR8, UPT, UPT, UR43, 0x1200, URZ ;  /* 0x000012002b087890 */ /* 0x000fe4000fffe0ff */
[----:B------:R-:W-:Y:S01]  /*77f0*/  MOV R84, UR4 ;  /* 0x0000000400547c02 */ /* 0x000fe20008000f00 */
[----:B------:R-:W-:Y:S01]  /*7800*/  UMOV UR10, UR50 ;  /* 0x00000032000a7c82 */ /* 0x000fe20008000000 */
[----:B------:R-:W-:Y:S02]  /*7810*/  UMOV UR11, UR36 ;  /* 0x00000024000b7c82 */ /* 0x000fe40008000000 */
[----:B------:R-:W-:Y:S01]  /*7820*/  R2UR UR48, R84 ;  /* 0x00000000543072ca */ /* 0x000fe200000e0000 */
[----:B---3--:R-:W-:Y:S04]  /*7830*/  UIADD3 UR4, UP0, UPT, UR6, 0x680, URZ ;  /* 0x0000068006047890 */ /* 0x008fe8000ff1e0ff */
[----:B------:R-:W-:Y:S09]  /*7840*/  UIADD3.X UR5, UPT, UPT, URZ, UR7, URZ, UP0, !UPT ;  /* 0x00000007ff057290 */ /* 0x000ff200087fe4ff */
[----:B------:R3:W-:Y:S01]  /*7850*/  UTMASTG.3D [UR48], [UR4] ;  /* 0x00000030040073b5 */ /* 0x0007e20008010000 */
[----:B------:R3:W-:Y:S01]  /*7860*/  UTMASTG.3D [UR8], [UR4] ;  /* 0x00000008040073b5 */ /* 0x0007e20008010000 */
[----:B------:R0:W-:Y:S01]  /*7870*/  UTMACMDFLUSH ;  /* 0x00000000000079b7 */ /* 0x0001e20000000000 */
[----:B---3--:R-:W-:Y:S04]  /*7880*/  DEPBAR.LE SB0, 0x1 ;  /* 0x000080400000791a */ /* 0x008fe80000000000 */
.L_x_121:
[----:B------:R-:W-:Y:S05]  /*7890*/  BSYNC.RECONVERGENT B0 ;  /* 0x0000000000007941 */ /* 0x000fea0003800200 */
.L_x_120:
[----:B------:R-:W-:Y:S01]  /*78a0*/  BAR.SYNC.DEFER_BLOCKING 0x1, 0x80 ;  /* 0x0042000000007b1d */ /* 0x000fe20000010000 */
[----:B------:R-:W-:Y:S01]  /*78b0*/  ISETP.NE.AND P1, PT, R98, RZ, PT ;  /* 0x000000ff6200720c */ /* 0x000fe20003f25270 */
[----:B------:R-:W-:Y:S01]  /*78c0*/  UISETP.NE.AND UP0, UPT, UR52, URZ, UPT ;  /* 0x000000ff3400728c */ /* 0x000fe2000bf05270 */
[----:B------:R-:W-:Y:S11]  /*78d0*/  LEA R3, R46, UR43, 0x3 ;  /* 0x0000002b2e037c11 */ /* 0x000ff6000f8e18ff */
[----:B------:R-:W-:Y:S01]  /*78e0*/  @P1 SHF.L.U32 R2, R90, 0x1f, RZ ;  /* 0x0000001f5a021819 */ /* 0x000fe200000006ff */
[----:B------:R-:W-:Y:S06]  /*78f0*/  BRA.U !UP0, `(.L_x_122) ;  /* 0x0000000108247547 */ /* 0x000fec000b800000 */
[----:B------:R-:W-:Y:S01]  /*7900*/  IMAD.U32 R5, RZ, RZ, UR46 ;  /* 0x0000002eff057e24 */ /* 0x000fe2000f8e00ff */
[----:B------:R-:W-:Y:S01]  /*7910*/  MOV R0, UR47 ;  /* 0x0000002f00007c02 */ /* 0x000fe20008000f00 */
[----:B------:R-:W-:Y:S03]  /*7920*/  UIADD3 UR4, UPT, UPT, UR46, 0x1, URZ ;  /* 0x000000012e047890 */ /* 0x000fe6000fffe0ff */
[----:B------:R-:W-:Y:S01]  /*7930*/  @P1 LEA R5, R5, UR43, 0x3 ;  /* 0x0000002b05051c11 */ /* 0x000fe2000f8e18ff */
[----:B------:R-:W-:Y:S04]  /*7940*/  UISETP.NE.AND UP0, UPT, UR4, 0x4, UPT ;  /* 0x000000040400788c */ /* 0x000fe8000bf05270 */
[----:B------:R-:W-:Y:S01]  /*7950*/  @P1 VIADD R5, R5, 0x60 ;  /* 0x0000006005051836 */ /* 0x000fe20000000000 */
[----:B------:R-:W-:Y:S04]  /*7960*/  USEL UR46, UR4, URZ, UP0 ;  /* 0x000000ff042e7287 */ /* 0x000fe80008000000 */
[----:B------:R-:W-:Y:S04]  /*7970*/  @P1 PRMT R0, R0, 0x654, R5 ;  /* 0x0000065400001816 */ /* 0x000fe80000000005 */
[----:B------:R3:W-:Y:S04]  /*7980*/  @P1 SYNCS.ARRIVE.TRANS64.RED.A1T0 RZ, [R0+URZ], RZ ;  /* 0x000000ff00ff19a7 */ /* 0x0007e800081004ff */
.L_x_122:
[----:B------:R-:W4:Y:S01]  /*7990*/  @P1 SYNCS.PHASECHK.TRANS64.TRYWAIT P0, [R3+URZ+0x40], R2 ;  /* 0x00004002030015a7 */ /* 0x000f2200080011ff */
[----:B------:R-:W-:Y:S01]  /*79a0*/  BSSY B1, `(.L_x_123) ;  /* 0x0000016000017945 */ /* 0x000fe20003800000 */
[----:B----4-:R-:W-:Y:S03]  /*79b0*/  @P1 SEL R47, RZ, 0x1, !P0 ;  /* 0x00000001ff2f1807 */ /* 0x010fe60004000000 */
[----:B------:R-:W-:Y:S05]  /*79c0*/  @!P1 BRA `(.L_x_124) ;  /* 0x00000000004c9947 */ /* 0x000fea0003800000 */
[----:B------:R-:W-:Y:S01]  /*79d0*/  ISETP.NE.AND P0, PT, R47, RZ, PT ;  /* 0x000000ff2f00720c */ /* 0x000fe20003f05270 */
[----:B------:R-:W-:Y:S01]  /*79e0*/  BSSY B0, `(.L_x_125) ;  /* 0x000000b000007945 */ /* 0x000fe20003800000 */
[----:B------:R-:W-:Y:S11]  /*79f0*/  ISETP.NE.AND P1, PT, R60, RZ, PT ;  /* 0x000000ff3c00720c */ /* 0x000ff60003f25270 */
[----:B------:R-:W-:Y:S02]  /*7a00*/  @!UPT UIADD3 URZ, UPT, UPT, URZ, URZ, URZ ;  /* 0x000000fffffff290 */ /* 0x000fe4000fffe0ff */
[C---:B------:R-:W-:Y:S01]  /*7a10*/  @P1 IMAD R6, R46.reuse, 0x2000, R93 ;  /* 0x000020002e061824 */ /* 0x040fe200078e025d */
[C---:B------:R-:W-:Y:S01]  /*7a20*/  @P1 LEA R4, R46.reuse, R91, 0xd ;  /* 0x0000005b2e041211 */ /* 0x040fe200078e68ff */
[C---:B------:R-:W-:Y:S02]  /*7a30*/  @P1 IMAD R5, R46.reuse, 0x2000, R92 ;  /* 0x000020002e051824 */ /* 0x040fe400078e025c */
[----:B------:R-:W-:Y:S01]  /*7a40*/  @P1 IMAD R2, R46, 0x2000, R87 ;  /* 0x000020002e021824 */ /* 0x000fe200078e0257 */
[----:B------:R-:W-:Y:S06]  /*7a50*/  @P0 BRA `(.L_x_126) ;  /* 0x00000000000c0947 */ /* 0x000fec0003800000 */
[----:B---3--:R-:W-:Y:S04]  /*7a60*/  SHF.L.U32 R0, R90, 0x1f, RZ ;  /* 0x0000001f5a007819 */ /* 0x008fe800000006ff */
[----:B------:R-:W3:Y:S02]  /*7a70*/  SYNCS.PHASECHK.TRANS64.TRYWAIT P0, [R3+URZ+0x40], R0 ;  /* 0x00004000030075a7 */ /* 0x000ee400080011ff */
[----:B---3--:R-:W-:Y:S05]  /*7a80*/  @!P0 BRA `(.L_x_127) ;  /* 0x0000003400048947 */ /* 0x008fea0003800000 */
.L_x_126:
[----:B------:R-:W-:Y:S05]  /*7a90*/  BSYNC B0 ;  /* 0x0000000000007941 */ /* 0x000fea0003800000 */
.L_x_125:
[----:B------:R-:W-:Y:S02]  /*7aa0*/  ISETP.NE.AND P0, PT, R60, RZ, PT ;  /* 0x000000ff3c00720c */ /* 0x000fe40003f05270 */
[----:B------:R-:W-:Y:S11]  /*7ab0*/  IADD3 R46, PT, PT, R46, 0x1, RZ ;  /* 0x000000012e2e7810 */ /* 0x000ff60007ffe0ff */
[----:B------:R4:W1:Y:S04]  /*7ac0*/  @P0 LDS.128 R48, [R6] ;  /* 0x0000000006300984 */ /* 0x0008680000000c00 */
[----:B------:R4:W1:Y:S04]  /*7ad0*/  @P0 LDS.128 R56, [R5+0x10] ;  /* 0x0000100005380984 */ /* 0x0008680000000c00 */
[----:B------:R4:W1:Y:S04]  /*7ae0*/  @P0 LDS.128 R64, [R4+0x20] ;  /* 0x0000200004400984 */ /* 0x0008680000000c00 */
[----:B------:R4:W1:Y:S02]  /*7af0*/  @P0 LDS.128 R72, [R2+0x30] ;  /* 0x0000300002480984 */ /* 0x0008640000000c00 */
.L_x_124:
[----:B------:R-:W-:Y:S05]  /*7b00*/  BSYNC B1 ;  /* 0x0000000000017941 */ /* 0x000fea0003800000 */
.L_x_123:
[----:B---3--:R-:W-:Y:S05]  /*7b10*/  VIADD R0, R39, 0x20 ;  /* 0x0000002027007836 */ /* 0x008fea0000000000 */
[----:B------:R-:W-:Y:S04]  /*7b20*/  SHF.R.U32.HI R0, RZ, 0x15, R0 ;  /* 0x00000015ff007819 */ /* 0x000fe80000011600 */
[----:B------:R-:W-:Y:S11]  /*7b30*/  LOP3.LUT P0, RZ, R0, 0x3, R81, 0x48, !PT ;  /* 0x0000000300ff7812 */ /* 0x000ff60007804851 */
[----:B------:R-:W-:Y:S02]  /*7b40*/  @!UPT UIADD3 URZ, UPT, UPT, URZ, URZ, URZ ;  /* 0x000000fffffff290 */ /* 0x000fe4000fffe0ff */
[----:B------:R-:W-:Y:S05]  /*7b50*/  @!P0 BRA `(.L_x_128) ;  /* 0x0000000000408947 */ /* 0x000fea0003800000 */
[----:B------:R-:W3:Y:S01]  /*7b60*/  LDCU.64 UR8, c[0x4][0x70] ;  /* 0x01000e00ff0877ac */ /* 0x000ee20008000a00 */
[----:B------:R-:W-:Y:S01]  /*7b70*/  MOV R3, 0x0 ;  /* 0x0000000000037802 */ /* 0x000fe20000000f00 */
[----:B------:R-:W-:Y:S02]  /*7b80*/  HFMA2 R12, -RZ, RZ, 0, 5.9604644775390625e-08 ;  /* 0x00000001ff0c7431 */ /* 0x000fe400000001ff */
[----:B------:R-:W-:Y:S02]  /*7b90*/  IMAD.MOV.U32 R8, RZ, RZ, 0x192 ;  /* 0x00000192ff087424 */ /* 0x000fe400078e00ff */
[----:B------:R-:W-:Y:S01]  /*7ba0*/  IMAD.MOV.U32 R13, RZ, RZ, RZ ;  /* 0x000000ffff0d7224 */ /* 0x000fe200078e00ff */
[----:B------:R-:W5:Y:S01]  /*7bb0*/  LDCU.64 UR6, c[0x4][0x78] ;  /* 0x01000f00ff0677ac */ /* 0x000f620008000a00 */
[----:B----4-:R-:W4:Y:S01]  /*7bc0*/  LDC.64 R2, c[0x4][R3] ;  /* 0x0100000003027b82 */ /* 0x010f220000000a00 */
[----:B------:R-:W2:Y:S01]  /*7bd0*/  LDCU.64 UR4, c[0x4][0x10] ;  /* 0x01000200ff0477ac */ /* 0x000ea20008000a00 */
[----:B---3--:R-:W-:Y:S01]  /*7be0*/  MOV R5, UR9 ;  /* 0x0000000900057c02 */ /* 0x008fe20008000f00 */
[----:B------:R-:W-:Y:S01]  /*7bf0*/  IMAD.U32 R4, RZ, RZ, UR8 ;  /* 0x00000008ff047e24 */ /* 0x000fe2000f8e00ff */
[----:B-----5:R-:W-:Y:S01]  /*7c00*/  MOV R7, UR7 ;  /* 0x0000000700077c02 */ /* 0x020fe20008000f00 */
[----:B------:R-:W-:Y:S01]  /*7c10*/  IMAD.U32 R6, RZ, RZ, UR6 ;  /* 0x00000006ff067e24 */ /* 0x000fe2000f8e00ff */
[----:B--2---:R-:W-:Y:S01]  /*7c20*/  MOV R11, UR5 ;  /* 0x00000005000b7c02 */ /* 0x004fe20008000f00 */
[----:B------:R-:W-:Y:S02]  /*7c30*/  IMAD.U32 R10, RZ, RZ, UR4 ;  /* 0x00000004ff0a7e24 */ /* 0x000fe4000f8e00ff */
[----:B------:R-:W-:Y:S07]  /*7c40*/  LEPC R20, `(.L_x_128) ;  /* 0x000000001014794e */ /* 0x000fee0000000000 */
[----:B-1--4-:R-:W-:Y:S05]  /*7c50*/  CALL.ABS.NOINC R2 ;  /* 0x0000000002007343 */ /* 0x012fea0003c00000 */
.L_x_128:
[C---:B-1----:R-:W-:Y:S01]  /*7c60*/  SHF.L.U32 R40, R48.reuse, 0x10, RZ ;  /* 0x0000001030287819 */ /* 0x042fe200000006ff */
[----:B------:R-:W-:Y:S05]  /*7c70*/  WARPSYNC.ALL ;  /* 0x0000000000007948 */ /* 0x000fea0003800000 */
[----:B------:R-:W-:Y:S01]  /*7c80*/  R2UR UR4, R39 ;  /* 0x00000000270472ca */ /* 0x000fe200000e0000 */
[----:B------:R-:W-:Y:S01]  /*7c90*/  BSSY.RECONVERGENT B0, `(.L_x_129) ;  /* 0x0000095000007945 */ /* 0x000fe20003800200 */
[----:B------:R-:W-:Y:S02]  /*7ca0*/  LOP3.LUT R43, R48, 0xffff0000, RZ, 0xc0, !PT ;  /* 0xffff0000302b7812 */ /* 0x000fe400078ec0ff */
[----:B------:R-:W-:Y:S02]  /*7cb0*/  LOP3.LUT R42, R49, 0xffff0000, RZ, 0xc0, !PT ;  /* 0xffff0000312a7812 */ /* 0x000fe400078ec0ff */
[----:B------:R-:W-:Y:S02]  /*7cc0*/  SHF.L.U32 R45, R51, 0x10, RZ ;  /* 0x00000010332d7819 */ /* 0x000fe400000006ff */
[----:B------:R-:W-:Y:S02]  /*7cd0*/  ISETP.NE.AND P6, PT, R98, RZ, PT ;  /* 0x000000ff6200720c */ /* 0x000fe40003fc5270 */
[----:B------:R-:W-:Y:S02]  /*7ce0*/  MOV R52, UR46 ;  /* 0x0000002e00347c02 */ /* 0x000fe40008000f00 */
[----:B------:R-:W-:Y:S01]  /*7cf0*/  MOV R61, UR47 ;  /* 0x0000002f003d7c02 */ /* 0x000fe20008000f00 */
[----:B----4-:R-:W1:Y:S01]  /*7d00*/  LDTM.x32 R4, tmem[UR4+0x20] ;  /* 0x00002004000479ee */ /* 0x010e6200082c0000 */
[----:B------:R-:W-:Y:S02]  /*7d10*/  LOP3.LUT R44, R75, 0xffff0000, RZ, 0xc0, !PT ;  /* 0xffff00004b2c7812 */ /* 0x000fe400078ec0ff */
[----:B------:R-:W-:Y:S02]  /*7d20*/  ISETP.NE.AND P0, PT, R95, RZ, PT ;  /* 0x000000ff5f00720c */ /* 0x000fe40003f05270 */
[----:B------:R-:W-:Y:S03]  /*7d30*/  LEA R62, R46, UR43, 0x3 ;  /* 0x0000002b2e3e7c11 */ /* 0x000fe6000f8e18ff */
[----:B------:R-:W-:Y:S02]  /*7d40*/  @P6 LEA R52, R52, UR43, 0x3 ;  /* 0x0000002b34346c11 */ /* 0x000fe4000f8e18ff */
[----:B------:R-:W-:Y:S02]  /*7d50*/  @P6 SHF.L.U32 R63, R90, 0x1f, RZ ;  /* 0x0000001f5a3f6819 */ /* 0x000fe400000006ff */
[----:B------:R-:W-:Y:S04]  /*7d60*/  @P6 IADD3 R52, PT, PT, R52, 0x60, RZ ;  /* 0x0000006034346810 */ /* 0x000fe80007ffe0ff */
[----:B------:R-:W-:Y:S01]  /*7d70*/  @P6 PRMT R61, R61, 0x654, R52 ;  /* 0x000006543d3d6816 */ /* 0x000fe20000000034 */
[C---:B-1----:R-:W-:Y:S01]  /*7d80*/  FMUL R0, R38.reuse, R4 ;  /* 0x0000000426007220 */ /* 0x042fe20000400000 */
[C---:B------:R-:W-:Y:S01]  /*7d90*/  FMUL R2, R38.reuse, R5 ;  /* 0x0000000526027220 */ /* 0x040fe20000400000 */
[C---:B------:R-:W-:Y:S01]  /*7da0*/  FMUL R3, R38.reuse, R6 ;  /* 0x0000000626037220 */ /* 0x040fe20000400000 */
[----:B------:R-:W-:Y:S01]  /*7db0*/  FMUL R7, R38, R7 ;  /* 0x0000000726077220 */ /* 0x000fe20000400000 */
[----:B------:R-:W-:Y:S01]  /*7dc0*/  FFMA R0, R41, R40, R0 ;  /* 0x0000002829007223 */ /* 0x000fe20000000000 */
[----:B------:R-:W-:Y:S01]  /*7dd0*/  SHF.L.U32 R40, R49, 0x10, RZ ;  /* 0x0000001031287819 */ /* 0x000fe200000006ff */
[C---:B------:R-:W-:Y:S01]  /*7de0*/  FFMA R2, R41.reuse, R43, R2 ;  /* 0x0000002b29027223 */ /* 0x040fe20000000002 */
[----:B------:R-:W-:Y:S01]  /*7df0*/  SHF.L.U32 R43, R50, 0x10, RZ ;  /* 0x00000010322b7819 */ /* 0x000fe200000006ff */
[C---:B------:R-:W-:Y:S01]  /*7e00*/  FMUL R4, R38.reuse, R8 ;  /* 0x0000000826047220 */ /* 0x040fe20000400000 */
[----:B------:R-:W-:Y:S01]  /*7e10*/  FMUL R5, R38, R9 ;  /* 0x0000000926057220 */ /* 0x000fe20000400000 */
[C---:B------:R-:W-:Y:S01]  /*7e20*/  FFMA R3, R41.reuse, R40, R3 ;  /* 0x0000002829037223 */ /* 0x040fe20000000003 */
[----:B------:R-:W-:Y:S01]  /*7e30*/  LOP3.LUT R40, R50, 0xffff0000, RZ, 0xc0, !PT ;  /* 0xffff000032287812 */ /* 0x000fe200078ec0ff */
[----:B------:R-:W-:Y:S01]  /*7e40*/  FFMA R7, R41, R42, R7 ;  /* 0x0000002a29077223 */ /* 0x000fe20000000007 */
[----:B------:R-:W-:Y:S01]  /*7e50*/  LOP3.LUT R42, R51, 0xffff0000, RZ, 0xc0, !PT ;  /* 0xffff0000332a7812 */ /* 0x000fe200078ec0ff */
[----:B------:R-:W-:Y:S01]  /*7e60*/  FMUL R6, R38, R10 ;  /* 0x0000000a26067220 */ /* 0x000fe20000400000 */
[----:B------:R-:W-:Y:S01]  /*7e70*/  F2FP.BF16.F32.PACK_AB R52, R2, R0 ;  /* 0x000000000234723e */ /* 0x000fe200000010ff */
[----:B------:R-:W-:Y:S01]  /*7e80*/  FMUL R11, R38, R11 ;  /* 0x0000000b260b7220 */ /* 0x000fe20000400000 */
[----:B------:R-:W-:Y:S01]  /*7e90*/  F2FP.BF16.F32.PACK_AB R53, R7, R3 ;  /* 0x000000030735723e */ /* 0x000fe200000010ff */
        /* <DEDUP_REMOVED lines=20> */
[C---:B------:R-:W-:Y:S01]  /*7fe0*/  FMUL R12, R38.reuse, R16 ;  /* 0x00000010260c7220 */ /* 0x040fe20000400000 */
        /* <DEDUP_REMOVED lines=13> */
[----:B------:R1:W-:Y:S01]  /*80c0*/  STS.128 [R93+0x2000], R52 ;  /* 0x002000345d007388 */ /* 0x0003e20000000c00 */
[----:B------:R-:W-:Y:S01]  /*80d0*/  F2FP.BF16.F32.PACK_AB R70, R13, R12 ;  /* 0x0000000c0d46723e */ /* 0x000fe200000010ff */
[----:B------:R-:W-:Y:S01]  /*80e0*/  FFMA R19, R41, R40, R19 ;  /* 0x0000002829137223 */ /* 0x000fe20000000013 */
[----:B------:R-:W-:Y:S01]  /*80f0*/  LOP3.LUT R40, R64, 0xffff0000, RZ, 0xc0, !PT ;  /* 0xffff000040287812 */ /* 0x000fe200078ec0ff */
[C---:B------:R-:W-:Y:S01]  /*8100*/  FMUL R16, R38.reuse, R20 ;  /* 0x0000001426107220 */ /* 0x040fe20000400000 */
[C---:B------:R-:W-:Y:S01]  /*8110*/  FMUL R17, R38.reuse, R21 ;  /* 0x0000001526117220 */ /* 0x040fe20000400000 */
[C---:B------:R-:W-:Y:S01]  /*8120*/  FMUL R18, R38.reuse, R22 ;  /* 0x0000001626127220 */ /* 0x040fe20000400000 */
[----:B------:R-:W-:Y:S01]  /*8130*/  F2FP.BF16.F32.PACK_AB R71, R19, R14 ;  /* 0x0000000e1347723e */ /* 0x000fe200000010ff */
[----:B------:R-:W-:Y:S01]  /*8140*/  FMUL R23, R38, R23 ;  /* 0x0000001726177220 */ /* 0x000fe20000400000 */
[----:B------:R-:W-:Y:S01]  /*8150*/  FFMA R16, R41, R43, R16 ;  /* 0x0000002b29107223 */ /* 0x000fe20000000010 */
[----:B------:R-:W-:Y:S01]  /*8160*/  SHF.L.U32 R43, R67, 0x10, RZ ;  /* 0x00000010432b7819 */ /* 0x000fe200000006ff */
[C---:B------:R-:W-:Y:S01]  /*8170*/  FFMA R17, R41.reuse, R40, R17 ;  /* 0x0000002829117223 */ /* 0x040fe20000000011 */
[----:B------:R1:W-:Y:S01]  /*8180*/  STS.128 [R92+0x2010], R68 ;  /* 0x002010445c007388 */ /* 0x0003e20000000c00 */
        /* <DEDUP_REMOVED lines=8> */
[C---:B------:R-:W-:Y:S01]  /*8210*/  FMUL R22, R38.reuse, R26 ;  /* 0x0000001a26167220 */ /* 0x040fe20000400000 */
[----:B------:R-:W-:Y:S01]  /*8220*/  FFMA R20, R41, R40, R20 ;  /* 0x0000002829147223 */ /* 0x000fe20000000014 */
[----:B------:R-:W-:Y:S01]  /*8230*/  LOP3.LUT R40, R67, 0xffff0000, RZ, 0xc0, !PT ;  /* 0xffff000043287812 */ /* 0x000fe200078ec0ff */
[C---:B------:R-:W-:Y:S01]  /*8240*/  FFMA R21, R41.reuse, R42, R21 ;  /* 0x0000002a29157223 */ /* 0x040fe20000000015 */
[C---:B------:R-:W-:Y:S01]  /*8250*/  FFMA R22, R41.reuse, R43, R22 ;  /* 0x0000002b29167223 */ /* 0x040fe20000000016 */
[----:B------:R-:W-:Y:S01]  /*8260*/  FMUL R27, R38, R27 ;  /* 0x0000001b261b7220 */ /* 0x000fe20000400000 */
[----:B------:R-:W-:Y:S01]  /*8270*/  SHF.L.U32 R43, R72, 0x10, RZ ;  /* 0x00000010482b7819 */ /* 0x000fe200000006ff */
[----:B------:R-:W-:Y:S01]  /*8280*/  FMUL R24, R38, R28 ;  /* 0x0000001c26187220 */ /* 0x000fe20000400000 */
[----:B------:R-:W-:Y:S01]  /*8290*/  LOP3.LUT R42, R72, 0xffff0000, RZ, 0xc0, !PT ;  /* 0xffff0000482a7812 */ /* 0x000fe200078ec0ff */
[C---:B------:R-:W-:Y:S01]  /*82a0*/  FMUL R25, R38.reuse, R29 ;  /* 0x0000001d26197220 */ /* 0x040fe20000400000 */
[C---:B------:R-:W-:Y:S01]  /*82b0*/  FMUL R26, R38.reuse, R30 ;  /* 0x0000001e261a7220 */ /* 0x040fe20000400000 */
[C---:B------:R-:W-:Y:S01]  /*82c0*/  FFMA R27, R41.reuse, R40, R27 ;  /* 0x00000028291b7223 */ /* 0x040fe2000000001b */
[----:B------:R-:W-:Y:S01]  /*82d0*/  FFMA R24, R41, R43, R24 ;  /* 0x0000002b29187223 */ /* 0x000fe20000000018 */
[----:B------:R-:W-:Y:S01]  /*82e0*/  LOP3.LUT R40, R73, 0xffff0000, RZ, 0xc0, !PT ;  /* 0xffff000049287812 */ /* 0x000fe200078ec0ff */
[C---:B------:R-:W-:Y:S01]  /*82f0*/  FFMA R25, R41.reuse, R42, R25 ;  /* 0x0000002a29197223 */ /* 0x040fe20000000019 */
[----:B------:R-:W-:Y:S01]  /*8300*/  FMUL R31, R38, R31 ;  /* 0x0000001f261f7220 */ /* 0x000fe20000400000 */
[----:B------:R-:W-:Y:S01]  /*8310*/  SHF.L.U32 R43, R74, 0x10, RZ ;  /* 0x000000104a2b7819 */ /* 0x000fe200000006ff */
[----:B------:R-:W-:Y:S01]  /*8320*/  FFMA R26, R41, R45, R26 ;  /* 0x0000002d291a7223 */ /* 0x000fe2000000001a */
        /* <DEDUP_REMOVED lines=29> */
[----:B------:R-:W-:Y:S02]  /*8500*/  UIADD3 UR13, UPT, UPT, UR49, 0x20, URZ ;  /* 0x00000020310d7890 */ /* 0x000fe4000fffe0ff */
[----:B------:R-:W-:Y:S01]  /*8510*/  UIADD3 UR12, UPT, UPT, UR43, 0x2200, URZ ;  /* 0x000022002b0c7890 */ /* 0x000fe2000fffe0ff */
[----:B------:R-:W-:Y:S01]  /*8520*/  UMOV UR14, UR50 ;  /* 0x00000032000e7c82 */ /* 0x000fe20008000000 */
[----:B------:R-:W-:Y:S01]  /*8530*/  UMOV UR15, UR36 ;  /* 0x00000024000f7c82 */ /* 0x000fe20008000000 */
[----:B------:R-:W-:Y:S02]  /*8540*/  UIADD3 UR9, UPT, UPT, UR49, 0xa0, URZ ;  /* 0x000000a031097890 */ /* 0x000fe4000fffe0ff */
[----:B------:R-:W-:Y:S01]  /*8550*/  UIADD3 UR8, UPT, UPT, UR43, 0x3200, URZ ;  /* 0x000032002b087890 */ /* 0x000fe2000fffe0ff */
[----:B------:R-:W-:Y:S01]  /*8560*/  UMOV UR10, UR50 ;  /* 0x00000032000a7c82 */ /* 0x000fe20008000000 */
[----:B------:R-:W-:Y:S01]  /*8570*/  UMOV UR11, UR36 ;  /* 0x00000024000b7c82 */ /* 0x000fe20008000000 */
[----:B---3--:R-:W-:Y:S04]  /*8580*/  UIADD3 UR4, UP0, UPT, UR6, 0x680, URZ ;  /* 0x0000068006047890 */ /* 0x008fe8000ff1e0ff */
[----:B------:R-:W-:Y:S09]  /*8590*/  UIADD3.X UR5, UPT, UPT, URZ, UR7, URZ, UP0, !UPT ;  /* 0x00000007ff057290 */ /* 0x000ff200087fe4ff */
[----:B------:R3:W-:Y:S01]  /*85a0*/  UTMASTG.3D [UR12], [UR4] ;  /* 0x0000000c040073b5 */ /* 0x0007e20008010000 */
[----:B------:R3:W-:Y:S01]  /*85b0*/  UTMASTG.3D [UR8], [UR4] ;  /* 0x00000008040073b5 */ /* 0x0007e20008010000 */
[----:B------:R0:W-:Y:S01]  /*85c0*/  UTMACMDFLUSH ;  /* 0x00000000000079b7 */ /* 0x0001e20000000000 */
[----:B---3--:R-:W-:Y:S04]  /*85d0*/  DEPBAR.LE SB0, 0x1 ;  /* 0x000080400000791a */ /* 0x008fe80000000000 */
.L_x_130:
[----:B------:R-:W-:Y:S05]  /*85e0*/  BSYNC.RECONVERGENT B0 ;  /* 0x0000000000007941 */ /* 0x000fea0003800200 */
.L_x_129:
[----:B------:R-:W-:Y:S01]  /*85f0*/  BAR.SYNC.DEFER_BLOCKING 0x1, 0x80 ;  /* 0x0042000000007b1d */ /* 0x000fe20000010000 */
[----:B------:R-:W-:Y:S04]  /*8600*/  UIADD3 UR4, UPT, UPT, UR46, 0x1, URZ ;  /* 0x000000012e047890 */ /* 0x000fe8000fffe0ff */
[----:B------:R-:W-:Y:S04]  /*8610*/  UISETP.NE.AND UP0, UPT, UR4, 0x4, UPT ;  /* 0x000000040400788c */ /* 0x000fe8000bf05270 */
[----:B------:R-:W-:Y:S01]  /*8620*/  USEL UR44, UR4, URZ, UP0 ;  /* 0x000000ff042c7287 */ /* 0x000fe20008000000 */
[----:B------:R3:W-:Y:S01]  /*8630*/  @P6 SYNCS.ARRIVE.TRANS64.RED.A1T0 RZ, [R61+URZ], RZ ;  /* 0x000000ff3dff69a7 */ /* 0x0007e200081004ff */
[----:B------:R-:W-:Y:S01]  /*8640*/  BSSY B1, `(.L_x_131) ;  /* 0x0000017000017945 */ /* 0x000fe20003800000 */
[----:B------:R-:W4:Y:S02]  /*8650*/  @P6 SYNCS.PHASECHK.TRANS64.TRYWAIT P0, [R62+URZ+0x40], R63 ;  /* 0x0000403f3e0065a7 */ /* 0x000f2400080011ff */
[----:B----4-:R-:W-:Y:S01]  /*8660*/  @P6 SEL R47, RZ, 0x1, !P0 ;  /* 0x00000001ff2f6807 */ /* 0x010fe20004000000 */
[----:B---3--:R-:W-:Y:S06]  /*8670*/  @!P6 BRA `(.L_x_132) ;  /* 0x00000000004ce947 */ /* 0x008fec0003800000 */
        /* <DEDUP_REMOVED lines=9> */
[----:B------:R-:W-:Y:S04]  /*8710*/  SHF.L.U32 R5, R90, 0x1f, RZ ;  /* 0x0000001f5a057819 */ /* 0x000fe800000006ff */
[----:B------:R-:W3:Y:S02]  /*8720*/  SYNCS.PHASECHK.TRANS64.TRYWAIT P0, [R62+URZ+0x40], R5 ;  /* 0x000040053e0075a7 */ /* 0x000ee400080011ff */
[----:B---3--:R-:W-:Y:S05]  /*8730*/  @!P0 BRA `(.L_x_135) ;  /* 0x0000002400ec8947 */ /* 0x008fea0003800000 */
.L_x_134:
[----:B------:R-:W-:Y:S05]  /*8740*/  BSYNC B0 ;  /* 0x0000000000007941 */ /* 0x000fea0003800000 */
.L_x_133:
[----:B------:R-:W-:Y:S02]  /*8750*/  ISETP.NE.AND P0, PT, R60, RZ, PT ;  /* 0x000000ff3c00720c */ /* 0x000fe40003f05270 */
[----:B------:R-:W-:Y:S11]  /*8760*/  IADD3 R46, PT, PT, R46, 0x1, RZ ;  /* 0x000000012e2e7810 */ /* 0x000ff60007ffe0ff */
[----:B------:R4:W1:Y:S04]  /*8770*/  @P0 LDS.128 R48, [R4] ;  /* 0x0000000004300984 */ /* 0x0008680000000c00 */
[----:B------:R4:W1:Y:S04]  /*8780*/  @P0 LDS.128 R56, [R3+0x10] ;  /* 0x0000100003380984 */ /* 0x0008680000000c00 */
[----:B------:R4:W1:Y:S04]  /*8790*/  @P0 LDS.128 R64, [R2+0x20] ;  /* 0x0000200002400984 */ /* 0x0008680000000c00 */
[----:B------:R4:W1:Y:S02]  /*87a0*/  @P0 LDS.128 R72, [R0+0x30] ;  /* 0x0000300000480984 */ /* 0x0008640000000c00 */
.L_x_132:
[----:B------:R-:W-:Y:S05]  /*87b0*/  BSYNC B1 ;  /* 0x0000000000017941 */ /* 0x000fea0003800000 */
.L_x_131:
[----:B----4-:R-:W-:Y:S05]  /*87c0*/  VIADD R0, R39, 0x40 ;  /* 0x0000004027007836 */ /* 0x010fea0000000000 */
        /* <DEDUP_REMOVED lines=9> */
[----:B------:R-:W4:Y:S01]  /*8860*/  LDCU.64 UR6, c[0x4][0x78] ;  /* 0x01000f00ff0677ac */ /* 0x000f220008000a00 */
[----:B------:R-:W1:Y:S01]  /*8870*/  LDC.64 R2, c[0x4][R3] ;  /* 0x0100000003027b82 */ /* 0x000e620000000a00 */
[----:B------:R-:W5:Y:S01]  /*8880*/  LDCU.64 UR4, c[0x4][0x10] ;  /* 0x01000200ff0477ac */ /* 0x000f620008000a00 */
[----:B---3--:R-:W-:Y:S01]  /*8890*/  MOV R5, UR9 ;  /* 0x0000000900057c02 */ /* 0x008fe20008000f00 */
[----:B------:R-:W-:Y:S01]  /*88a0*/  IMAD.U32 R4, RZ, RZ, UR8 ;  /* 0x00000008ff047e24 */ /* 0x000fe2000f8e00ff */
[----:B----4-:R-:W-:Y:S01]  /*88b0*/  MOV R7, UR7 ;  /* 0x0000000700077c02 */ /* 0x010fe20008000f00 */
[----:B------:R-:W-:Y:S01]  /*88c0*/  IMAD.U32 R6, RZ, RZ, UR6 ;  /* 0x00000006ff067e24 */ /* 0x000fe2000f8e00ff */
[----:B-----5:R-:W-:Y:S01]  /*88d0*/  MOV R11, UR5 ;  /* 0x00000005000b7c02 */ /* 0x020fe20008000f00 */
[----:B------:R-:W-:Y:S02]  /*88e0*/  IMAD.U32 R10, RZ, RZ, UR4 ;  /* 0x00000004ff0a7e24 */ /* 0x000fe4000f8e00ff */
[----:B------:R-:W-:Y:S07]  /*88f0*/  LEPC R20, `(.L_x_136) ;  /* 0x000000001014794e */ /* 0x000fee0000000000 */
[----:B-12---:R-:W-:Y:S05]  /*8900*/  CALL.ABS.NOINC R2 ;  /* 0x0000000002007343 */ /* 0x006fea0003c00000 */
.L_x_136:
        /* <DEDUP_REMOVED lines=10> */
[----:B---3--:R-:W1:Y:S01]  /*89b0*/  LDTM.x32 R4, tmem[UR4+0x40] ;  /* 0x00004004000479ee */ /* 0x008e6200082c0000 */
        /* <DEDUP_REMOVED lines=141> */
.L_x_138:
[----:B------:R-:W-:Y:S05]  /*9290*/  BSYNC.RECONVERGENT B0 ;  /* 0x0000000000007941 */ /* 0x000fea0003800200 */
.L_x_137:
        /* <DEDUP_REMOVED lines=21> */
.L_x_142:
[----:B------:R-:W-:Y:S05]  /*93f0*/  BSYNC B0 ;  /* 0x0000000000007941 */ /* 0x000fea0003800000 */
.L_x_141:
[----:B------:R-:W-:Y:S11]  /*9400*/  ISETP.NE.AND P0, PT, R60, RZ, PT ;  /* 0x000000ff3c00720c */ /* 0x000ff60003f05270 */
[----:B------:R-:W-:Y:S02]  /*9410*/  @!UPT UIADD3 URZ, UPT, UPT, URZ, URZ, URZ ;  /* 0x000000fffffff290 */ /* 0x000fe4000fffe0ff */
[----:B------:R4:W1:Y:S04]  /*9420*/  @P0 LDS.128 R48, [R3] ;  /* 0x0000000003300984 */ /* 0x0008680000000c00 */
[----:B------:R4:W1:Y:S04]  /*9430*/  @P0 LDS.128 R56, [R2+0x10] ;  /* 0x0000100002380984 */ /* 0x0008680000000c00 */
[----:B------:R4:W1:Y:S04]  /*9440*/  @P0 LDS.128 R64, [R0+0x20] ;  /* 0x0000200000400984 */ /* 0x0008680000000c00 */
[----:B------:R4:W1:Y:S02]  /*9450*/  @P0 LDS.128 R72, [R46+0x30] ;  /* 0x000030002e480984 */ /* 0x0008640000000c00 */
.L_x_140:
[----:B------:R-:W-:Y:S05]  /*9460*/  BSYNC B1 ;  /* 0x0000000000017941 */ /* 0x000fea0003800000 */
.L_x_139:
        /* <DEDUP_REMOVED lines=21> */
.L_x_144:
[----:B------:R-:W-:Y:S01]  /*95c0*/  ISETP.NE.AND P0, PT, R95, RZ, PT ;  /* 0x000000ff5f00720c */ /* 0x000fe20003f05270 */
[----:B------:R-:W-:Y:S05]  /*95d0*/  WARPSYNC.ALL ;  /* 0x0000000000007948 */ /* 0x000fea0003800000 */
[----:B------:R-:W-:Y:S01]  /*95e0*/  R2UR UR4, R39 ;  /* 0x00000000270472ca */ /* 0x000fe200000e0000 */
[----:B------:R-:W-:Y:S01]  /*95f0*/  BSSY.RECONVERGENT B0, `(.L_x_145) ;  /* 0x0000091000007945 */ /* 0x000fe20003800200 */
[C---:B-1----:R-:W-:Y:S02]  /*9600*/  SHF.L.U32 R40, R48.reuse, 0x10, RZ ;  /* 0x0000001030287819 */ /* 0x042fe400000006ff */
[----:B------:R-:W-:Y:S02]  /*9610*/  LOP3.LUT R42, R48, 0xffff0000, RZ, 0xc0, !PT ;  /* 0xffff0000302a7812 */ /* 0x000fe400078ec0ff */
[C---:B------:R-:W-:Y:S02]  /*9620*/  SHF.L.U32 R43, R49.reuse, 0x10, RZ ;  /* 0x00000010312b7819 */ /* 0x040fe400000006ff */
[----:B------:R-:W-:Y:S02]  /*9630*/  LOP3.LUT R44, R49, 0xffff0000, RZ, 0xc0, !PT ;  /* 0xffff0000312c7812 */ /* 0x000fe400078ec0ff */
[C---:B------:R-:W-:Y:S02]  /*9640*/  SHF.L.U32 R45, R50.reuse, 0x10, RZ ;  /* 0x00000010322d7819 */ /* 0x040fe400000006ff */
[----:B------:R-:W-:Y:S01]  /*9650*/  LOP3.LUT R46, R50, 0xffff0000, RZ, 0xc0, !PT ;  /* 0xffff0000322e7812 */ /* 0x000fe200078ec0ff */
[----:B---3--:R-:W1:Y:S01]  /*9660*/  LDTM.x32 R4, tmem[UR4+0x60] ;  /* 0x00006004000479ee */ /* 0x008e6200082c0000 */
[C---:B------:R-:W-:Y:S01]  /*9670*/  SHF.L.U32 R47, R51.reuse, 0x10, RZ ;  /* 0x00000010332f7819 */ /* 0x040fe200000006ff */
[----:B------:R-:W-:Y:S01]  /*9680*/  NOP ;  /* 0x0000000000007918 */ /* 0x000fe20000000000 */
[----:B------:R-:W-:Y:S02]  /*9690*/  LOP3.LUT R48, R51, 0xffff0000, RZ, 0xc0, !PT ;  /* 0xffff000033307812 */ /* 0x000fe400078ec0ff */
[C---:B------:R-:W-:Y:S02]  /*96a0*/  SHF.L.U32 R49, R56.reuse, 0x10, RZ ;  /* 0x0000001038317819 */ /* 0x040fe400000006ff */
[----:B------:R-:W-:Y:S02]  /*96b0*/  LOP3.LUT R51, R56, 0xffff0000, RZ, 0xc0, !PT ;  /* 0xffff000038337812 */ /* 0x000fe400078ec0ff */
[C---:B------:R-:W-:Y:S02]  /*96c0*/  SHF.L.U32 R50, R57.reuse, 0x10, RZ ;  /* 0x0000001039327819 */ /* 0x040fe400000006ff */
[----:B------:R-:W-:Y:S02]  /*96d0*/  LOP3.LUT R52, R57, 0xffff0000, RZ, 0xc0, !PT ;  /* 0xffff000039347812 */ /* 0x000fe400078ec0ff */
[C---:B------:R-:W-:Y:S02]  /*96e0*/  SHF.L.U32 R53, R58.reuse, 0x10, RZ ;  /* 0x000000103a357819 */ /* 0x040fe400000006ff */
[----:B------:R-:W-:Y:S02]  /*96f0*/  LOP3.LUT R54, R58, 0xffff0000, RZ, 0xc0, !PT ;  /* 0xffff00003a367812 */ /* 0x000fe400078ec0ff */
[----:B------:R-:W-:Y:S02]  /*9700*/  SHF.L.U32 R55, R59, 0x10, RZ ;  /* 0x000000103b377819 */ /* 0x000fe400000006ff */
[----:B------:R-:W-:Y:S02]  /*9710*/  IADD3 R99, PT, PT, R99, 0xd0, RZ ;  /* 0x000000d063637810 */ /* 0x000fe40007ffe0ff */
[----:B------:R-:W-:Y:S02]  /*9720*/  LOP3.LUT R56, R59, 0xffff0000, RZ, 0xc0, !PT ;  /* 0xffff00003b387812 */ /* 0x000fe400078ec0ff */
[----:B------:R-:W-:Y:S01]  /*9730*/  SHF.L.U32 R57, R64, 0x10, RZ ;  /* 0x0000001040397819 */ /* 0x000fe200000006ff */
[----:B-1----:R-:W-:Y:S01]  /*9740*/  FMUL R4, R38, R4 ;  /* 0x0000000426047220 */ /* 0x002fe20000400000 */
[----:B------:R-:W-:Y:S01]  /*9750*/  LOP3.LUT R58, R64, 0xffff0000, RZ, 0xc0, !PT ;  /* 0xffff0000403a7812 */ /* 0x000fe200078ec0ff */
[C---:B------:R-:W-:Y:S01]  /*9760*/  FMUL R5, R38.reuse, R5 ;  /* 0x0000000526057220 */ /* 0x040fe20000400000 */
[----:B------:R-:W-:Y:S01]  /*9770*/  LOP3.LUT R99, R99, 0xfefffff8, RZ, 0xc0, !PT ;  /* 0xfefffff863637812 */ /* 0x000fe200078ec0ff */
[C---:B------:R-:W-:Y:S01]  /*9780*/  FFMA R4, R41.reuse, R40, R4 ;  /* 0x0000002829047223 */ /* 0x040fe20000000004 */
[C---:B------:R-:W-:Y:S01]  /*9790*/  FMUL R6, R38.reuse, R6 ;  /* 0x0000000626067220 */ /* 0x040fe20000400000 */
[----:B------:R-:W-:Y:S01]  /*97a0*/  FFMA R5, R41, R42, R5 ;  /* 0x0000002a29057223 */ /* 0x000fe20000000005 */
[----:B------:R-:W-:Y:S01]  /*97b0*/  SHF.L.U32 R59, R65, 0x10, RZ ;  /* 0x00000010413b7819 */ /* 0x000fe200000006ff */
[----:B------:R1:W-:Y:S01]  /*97c0*/  SYNCS.ARRIVE.TRANS64.RED.A1T0 RZ, [R99+URZ], RZ ;  /* 0x000000ff63ff79a7 */ /* 0x0003e200081004ff */
[----:B------:R-:W-:Y:S01]  /*97d0*/  FFMA R6, R41, R43, R6 ;  /* 0x0000002b29067223 */ /* 0x000fe20000000006 */
[C---:B------:R-:W-:Y:S01]  /*97e0*/  FMUL R7, R38.reuse, R7 ;  /* 0x0000000726077220 */ /* 0x040fe20000400000 */
[----:B------:R-:W-:Y:S01]  /*97f0*/  F2FP.BF16.F32.PACK_AB R100, R5, R4 ;  /* 0x000000040564723e */ /* 0x000fe200000010ff */
[C---:B------:R-:W-:Y:S01]  /*9800*/  FMUL R8, R38.reuse, R8 ;  /* 0x0000000826087220 */ /* 0x040fe20000400000 */
[----:B------:R-:W-:Y:S01]  /*9810*/  FMUL R9, R38, R9 ;  /* 0x0000000926097220 */ /* 0x000fe20000400000 */
[----:B------:R-:W-:Y:S01]  /*9820*/  LOP3.LUT R60, R65, 0xffff0000, RZ, 0xc0, !PT ;  /* 0xffff0000413c7812 */ /* 0x000fe200078ec0ff */
[C---:B------:R-:W-:Y:S01]  /*9830*/  FFMA R7, R41.reuse, R44, R7 ;  /* 0x0000002c29077223 */ /* 0x040fe20000000007 */
[C---:B------:R-:W-:Y:S01]  /*9840*/  FFMA R8, R41.reuse, R45, R8 ;  /* 0x0000002d29087223 */ /* 0x040fe20000000008 */
[----:B------:R-:W-:Y:S01]  /*9850*/  SHF.L.U32 R61, R66, 0x10, RZ ;  /* 0x00000010423d7819 */ /* 0x000fe200000006ff */
[----:B------:R-:W-:Y:S01]  /*9860*/  FFMA R9, R41, R46, R9 ;  /* 0x0000002e29097223 */ /* 0x000fe20000000009 */
[C---:B------:R-:W-:Y:S01]  /*9870*/  FMUL R10, R38.reuse, R10 ;  /* 0x0000000a260a7220 */ /* 0x040fe20000400000 */
[----:B------:R-:W-:Y:S01]  /*9880*/  F2FP.BF16.F32.PACK_AB R101, R7, R6 ;  /* 0x000000060765723e */ /* 0x000fe200000010ff */
[C---:B------:R-:W-:Y:S01]  /*9890*/  FMUL R11, R38.reuse, R11 ;  /* 0x0000000b260b7220 */ /* 0x040fe20000400000 */
[----:B------:R-:W-:Y:S01]  /*98a0*/  FMUL R0, R38, R12 ;  /* 0x0000000c26007220 */ /* 0x000fe20000400000 */
[----:B------:R-:W-:Y:S01]  /*98b0*/  F2FP.BF16.F32.PACK_AB R102, R9, R8 ;  /* 0x000000080966723e */ /* 0x000fe200000010ff */
[C---:B------:R-:W-:Y:S01]  /*98c0*/  FFMA R10, R41.reuse, R47, R10 ;  /* 0x0000002f290a7223 */ /* 0x040fe2000000000a */
[C---:B------:R-:W-:Y:S01]  /*98d0*/  FFMA R11, R41.reuse, R48, R11 ;  /* 0x00000030290b7223 */ /* 0x040fe2000000000b */
[----:B------:R-:W-:Y:S01]  /*98e0*/  LOP3.LUT R62, R66, 0xffff0000, RZ, 0xc0, !PT ;  /* 0xffff0000423e7812 */ /* 0x000fe200078ec0ff */
[----:B------:R-:W-:Y:S01]  /*98f0*/  FFMA R0, R41, R49, R0 ;  /* 0x0000003129007223 */ /* 0x000fe20000000000 */
[C---:B------:R-:W-:Y:S01]  /*9900*/  FMUL R2, R38.reuse, R13 ;  /* 0x0000000d26027220 */ /* 0x040fe20000400000 */
[----:B------:R-:W-:Y:S01]  /*9910*/  SHF.L.U32 R63, R67, 0x10, RZ ;  /* 0x00000010433f7819 */ /* 0x000fe200000006ff */
[C---:B------:R-:W-:Y:S01]  /*9920*/  FMUL R3, R38.reuse, R14 ;  /* 0x0000000e26037220 */ /* 0x040fe20000400000 */
[----:B------:R-:W-:Y:S01]  /*9930*/  F2FP.BF16.F32.PACK_AB R103, R11, R10 ;  /* 0x0000000a0b67723e */ /* 0x000fe200000010ff */
[----:B------:R-:W-:Y:S01]  /*9940*/  FFMA R2, R41, R51, R2 ;  /* 0x0000003329027223 */ /* 0x000fe20000000002 */
[C---:B------:R-:W-:Y:S01]  /*9950*/  FMUL R15, R38.reuse, R15 ;  /* 0x0000000f260f7220 */ /* 0x040fe20000400000 */
[C---:B------:R-:W-:Y:S01]  /*9960*/  FMUL R12, R38.reuse, R16 ;  /* 0x00000010260c7220 */ /* 0x040fe20000400000 */
[----:B------:R-:W-:Y:S01]  /*9970*/  FMUL R13, R38, R17 ;  /* 0x00000011260d7220 */ /* 0x000fe20000400000 */
[----:B------:R1:W-:Y:S01]  /*9980*/  STS.128 [R93+0x6000], R100 ;  /* 0x006000645d007388 */ /* 0x0003e20000000c00 */
[----:B------:R-:W-:Y:S01]  /*9990*/  LOP3.LUT R64, R67, 0xffff0000, RZ, 0xc0, !PT ;  /* 0xffff000043407812 */ /* 0x000fe200078ec0ff */
[C---:B------:R-:W-:Y:S01]  /*99a0*/  FFMA R3, R41.reuse, R50, R3 ;  /* 0x0000003229037223 */ /* 0x040fe20000000003 */
[----:B------:R-:W-:Y:S01]  /*99b0*/  SHF.L.U32 R65, R72, 0x10, RZ ;  /* 0x0000001048417819 */ /* 0x000fe200000006ff */
[C---:B------:R-:W-:Y:S01]  /*99c0*/  FFMA R15, R41.reuse, R52, R15 ;  /* 0x00000034290f7223 */ /* 0x040fe2000000000f */
[----:B------:R-:W-:Y:S01]  /*99d0*/  F2FP.BF16.F32.PACK_AB R104, R2, R0 ;  /* 0x000000000268723e */ /* 0x000fe200000010ff */
[C---:B------:R-:W-:Y:S01]  /*99e0*/  FFMA R12, R41.reuse, R53, R12 ;  /* 0x00000035290c7223 */ /* 0x040fe2000000000c */
[C---:B------:R-:W-:Y:S01]  /*99f0*/  FFMA R13, R41.reuse, R54, R13 ;  /* 0x00000036290d7223 */ /* 0x040fe2000000000d */
[C---:B------:R-:W-:Y:S01]  /*9a00*/  FMUL R14, R38.reuse, R18 ;  /* 0x00000012260e7220 */ /* 0x040fe20000400000 */
[C---:B------:R-:W-:Y:S01]  /*9a10*/  FMUL R19, R38.reuse, R19 ;  /* 0x0000001326137220 */ /* 0x040fe20000400000 */
[C---:B------:R-:W-:Y:S01]  /*9a20*/  FMUL R16, R38.reuse, R20 ;  /* 0x0000001426107220 */ /* 0x040fe20000400000 */
[C---:B------:R-:W-:Y:S01]  /*9a30*/  FMUL R17, R38.reuse, R21 ;  /* 0x0000001526117220 */ /* 0x040fe20000400000 */
[C---:B------:R-:W-:Y:S01]  /*9a40*/  FFMA R14, R41.reuse, R55, R14 ;  /* 0x00000037290e7223 */ /* 0x040fe2000000000e */
        /* <DEDUP_REMOVED lines=9> */
[----:B------:R-:W-:Y:S01]  /*9ae0*/  FFMA R23, R41, R60, R23 ;  /* 0x0000003c29177223 */ /* 0x000fe20000000017 */
[C---:B------:R-:W-:Y:S01]  /*9af0*/  FMUL R27, R38.reuse, R27 ;  /* 0x0000001b261b7220 */ /* 0x040fe20000400000 */
[----:B------:R-:W-:Y:S01]  /*9b00*/  F2FP.BF16.F32.PACK_AB R105, R15, R3 ;  /* 0x000000030f69723e */ /* 0x000fe200000010ff */
[----:B------:R-:W-:Y:S01]  /*9b10*/  FFMA R20, R41, R61, R20 ;  /* 0x0000003d29147223 */ /* 0x000fe20000000014 */
[----:B------:R-:W-:Y:S01]  /*9b20*/  F2FP.BF16.F32.PACK_AB R106, R13, R12 ;  /* 0x0000000c0d6a723e */ /* 0x000fe200000010ff */
[----:B------:R-:W-:Y:S01]  /*9b30*/  FMUL R24, R38, R28 ;  /* 0x0000001c26187220 */ /* 0x000fe20000400000 */
[----:B------:R-:W-:Y:S01]  /*9b40*/  F2FP.BF16.F32.PACK_AB R107, R19, R14 ;  /* 0x0000000e136b723e */ /* 0x000fe200000010ff */
[----:B------:R-:W-:Y:S01]  /*9b50*/  FFMA R21, R41, R62, R21 ;  /* 0x0000003e29157223 */ /* 0x000fe20000000015 */
[----:B------:R-:W-:Y:S01]  /*9b60*/  LOP3.LUT R66, R72, 0xffff0000, RZ, 0xc0, !PT ;  /* 0xffff000048427812 */ /* 0x000fe200078ec0ff */
[C---:B------:R-:W-:Y:S01]  /*9b70*/  FMUL R25, R38.reuse, R29 ;  /* 0x0000001d26197220 */ /* 0x040fe20000400000 */
[----:B------:R-:W-:Y:S01]  /*9b80*/  SHF.L.U32 R67, R73, 0x10, RZ ;  /* 0x0000001049437819 */ /* 0x000fe200000006ff */
[----:B------:R1:W-:Y:S01]  /*9b90*/  STS.128 [R92+0x6010], R104 ;  /* 0x006010685c007388 */ /* 0x0003e20000000c00 */
[----:B------:R-:W-:Y:S01]  /*9ba0*/  FFMA R22, R41, R63, R22 ;  /* 0x0000003f29167223 */ /* 0x000fe20000000016 */
[----:B------:R-:W-:Y:S01]  /*9bb0*/  LOP3.LUT R68, R73, 0xffff0000, RZ, 0xc0, !PT ;  /* 0xffff000049447812 */ /* 0x000fe200078ec0ff */
[----:B------:R-:W-:Y:S01]  /*9bc0*/  FMUL R26, R38, R30 ;  /* 0x0000001e261a7220 */ /* 0x000fe20000400000 */
[C---:B------:R-:W-:Y:S01]  /*9bd0*/  FFMA R27, R41.reuse, R64, R27 ;  /* 0x00000040291b7223 */ /* 0x040fe2000000001b */
[----:B------:R-:W-:Y:S01]  /*9be0*/  SHF.L.U32 R69, R74, 0x10, RZ ;  /* 0x000000104a457819 */ /* 0x000fe200000006ff */
[----:B------:R-:W-:Y:S01]  /*9bf0*/  FMUL R31, R38, R31 ;  /* 0x0000001f261f7220 */ /* 0x000fe20000400000 */
[C---:B------:R-:W-:Y:S01]  /*9c00*/  FFMA R24, R41.reuse, R65, R24 ;  /* 0x0000004129187223 */ /* 0x040fe20000000018 */
[----:B------:R-:W-:Y:S01]  /*9c10*/  LOP3.LUT R70, R74, 0xffff0000, RZ, 0xc0, !PT ;  /* 0xffff00004a467812 */ /* 0x000fe200078ec0ff */
[C---:B------:R-:W-:Y:S01]  /*9c20*/  FMUL R28, R38.reuse, R32 ;  /* 0x00000020261c7220 */ /* 0x040fe20000400000 */
[----:B------:R-:W-:Y:S01]  /*9c30*/  FFMA R25, R41, R66, R25 ;  /* 0x0000004229197223 */ /* 0x000fe20000000019 */
[----:B------:R-:W-:Y:S01]  /*9c40*/  SHF.L.U32 R71, R75, 0x10, RZ ;  /* 0x000000104b477819 */ /* 0x000fe200000006ff */
[C---:B------:R-:W-:Y:S01]  /*9c50*/  FMUL R29, R38.reuse, R33 ;  /* 0x00000021261d7220 */ /* 0x040fe20000400000 */
[----:B------:R-:W-:Y:S01]  /*9c60*/  FFMA R26, R41, R67, R26 ;  /* 0x00000043291a7223 */ /* 0x000fe2000000001a */
[----:B------:R-:W-:Y:S01]  /*9c70*/  LOP3.LUT R72, R75, 0xffff0000, RZ, 0xc0, !PT ;  /* 0xffff00004b487812 */ /* 0x000fe200078ec0ff */
        /* <DEDUP_REMOVED lines=8> */
[----:B------:R-:W-:Y:S01]  /*9d00*/  FFMA R30, R41, R71, R30 ;  /* 0x00000047291e7223 */ /* 0x000fe2000000001e */
[----:B------:R-:W-:Y:S01]  /*9d10*/  F2FP.BF16.F32.PACK_AB R111, R27, R22 ;  /* 0x000000161b6f723e */ /* 0x000fe200000010ff */
[----:B------:R-:W-:Y:S01]  /*9d20*/  FFMA R35, R41, R72, R35 ;  /* 0x0000004829237223 */ /* 0x000fe20000000023 */
[----:B------:R-:W-:Y:S02]  /*9d30*/  F2FP.BF16.F32.PACK_AB R112, R25, R24 ;  /* 0x000000181970723e */ /* 0x000fe400000010ff */
[----:B------:R-:W-:Y:S01]  /*9d40*/  F2FP.BF16.F32.PACK_AB R113, R31, R26 ;  /* 0x0000001a1f71723e */ /* 0x000fe200000010ff */
[----:B------:R1:W-:Y:S01]  /*9d50*/  STS.128 [R91+0x6020], R108 ;  /* 0x0060206c5b007388 */ /* 0x0003e20000000c00 */
        /* <DEDUP_REMOVED lines=26> */
.L_x_146:
[----:B------:R-:W-:Y:S05]  /*9f00*/  BSYNC.RECONVERGENT B0 ;  /* 0x0000000000007941 */ /* 0x000fea0003800200 */
.L_x_145:
[----:B------:R-:W-:Y:S01]  /*9f10*/  BAR.SYNC.DEFER_BLOCKING 0x1, 0x80 ;  /* 0x0042000000007b1d */ /* 0x000fe20000010000 */
[----:B------:R-:W-:Y:S01]  /*9f20*/  UISETP.NE.AND UP0, UPT, UR52, -0x4, UPT ;  /* 0xfffffffc3400788c */ /* 0x000fe2000bf05270 */
[----:B------:R-:W-:Y:S08]  /*9f30*/  IADD3 R0, PT, PT, R36, 0x1, RZ ;  /* 0x0000000124007810 */ /* 0x000ff00007ffe0ff */
[----:B------:R-:W-:Y:S05]  /*9f40*/  BRA.U !UP0, `(.L_x_147) ;  /* 0x0000000108287547 */ /* 0x000fea000b800000 */
[----:B------:R-:W-:Y:S01]  /*9f50*/  ISETP.NE.AND P0, PT, R98, RZ, PT ;  /* 0x000000ff6200720c */ /* 0x000fe20003f05270 */
[----:B------:R-:W-:Y:S01]  /*9f60*/  IMAD.U32 R3, RZ, RZ, UR46 ;  /* 0x0000002eff037e24 */ /* 0x000fe2000f8e00ff */
[----:B------:R-:W-:Y:S01]  /*9f70*/  UIADD3 UR4, UPT, UPT, UR46, 0x1, URZ ;  /* 0x000000012e047890 */ /* 0x000fe2000fffe0ff */
[----:B------:R-:W-:Y:S03]  /*9f80*/  IMAD.U32 R2, RZ, RZ, UR47 ;  /* 0x0000002fff027e24 */ /* 0x000fe6000f8e00ff */
[----:B------:R-:W-:Y:S04]  /*9f90*/  UISETP.NE.AND UP0, UPT, UR4, 0x4, UPT ;  /* 0x000000040400788c */ /* 0x000fe8000bf05270 */
[----:B------:R-:W-:Y:S03]  /*9fa0*/  USEL UR46, UR4, URZ, UP0 ;  /* 0x000000ff042e7287 */ /* 0x000fe60008000000 */
[----:B------:R-:W-:Y:S05]  /*9fb0*/  @P0 LEA R3, R3, UR43, 0x3 ;  /* 0x0000002b03030c11 */ /* 0x000fea000f8e18ff */
[----:B------:R-:W-:Y:S05]  /*9fc0*/  @P0 VIADD R3, R3, 0x60 ;  /* 0x0000006003030836 */ /* 0x000fea0000000000 */
[----:B------:R-:W-:Y:S04]  /*9fd0*/  @P0 PRMT R2, R2, 0x654, R3 ;  /* 0x0000065402020816 */ /* 0x000fe80000000003 */
[----:B------:R3:W-:Y:S03]  /*9fe0*/  @P0 SYNCS.ARRIVE.TRANS64.RED.A1T0 RZ, [R2+URZ], RZ ;  /* 0x000000ff02ff09a7 */ /* 0x0007e600081004ff */
.L_x_147:
[----:B------:R-:W-:Y:S01]  /*9ff0*/  R2UR UR4, R82 ;  /* 0x00000000520472ca */ /* 0x000fe200000e0000 */
[----:B------:R-:W-:Y:S01]  /*a000*/  UISETP.NE.AND UP0, UPT, UR62, URZ, UPT ;  /* 0x000000ff3e00728c */ /* 0x000fe2000bf05270 */
[----:B------:R-:W-:Y:S01]  /*a010*/  ISETP.NE.AND P0, PT, R86, 0x2, PT ;  /* 0x000000025600780c */ /* 0x000fe20003f05270 */
[----:B------:R-:W-:Y:S01]  /*a020*/  UIADD3 UR26, UPT, UPT, UR38, UR63, URZ ;  /* 0x0000003f261a7290 */ /* 0x000fe2000fffe0ff */
[----:B------:R-:W-:Y:S01]  /*a030*/  ISETP.NE.AND P1, PT, R0, 0x4, PT ;  /* 0x000000040000780c */ /* 0x000fe20003f25270 */
[----:B------:R-:W-:Y:S01]  /*a040*/  UIADD3 UR52, UPT, UPT, UR52, 0x4, URZ ;  /* 0x0000000434347890 */ /* 0x000fe2000fffe0ff */
[----:B------:R-:W-:Y:S01]  /*a050*/  SEL R3, RZ, 0x1, P0 ;  /* 0x00000001ff037807 */ /* 0x000fe20000000000 */
[----:B------:R-:W-:Y:S01]  /*a060*/  UMOV UR36, UR61 ;  /* 0x0000003d00247c82 */ /* 0x000fe20008000000 */
[----:B---3--:R-:W-:Y:S02]  /*a070*/  SEL R2, RZ, 0x1, P1 ;  /* 0x00000001ff027807 */ /* 0x008fe40000800000 */
[----:B------:R-:W-:Y:S02]  /*a080*/  LOP3.LUT R88, R88, R3, RZ, 0x3c, !PT ;  /* 0x0000000358587212 */ /* 0x000fe400078e3cff */
[----:B------:R-:W-:Y:S01]  /*a090*/  LOP3.LUT R89, R89, R2, RZ, 0x3c, !PT ;  /* 0x0000000259597212 */ /* 0x000fe200078e3cff */
[----:B------:R-:W-:Y:S01]  /*a0a0*/  UIADD3 UR27, UPT, UPT, UR37, UR4, URZ ;  /* 0x00000004251b7290 */ /* 0x000fe2000fffe0ff */
[----:B------:R-:W-:Y:S02]  /*a0b0*/  SEL R86, R86, RZ, P0 ;  /* 0x000000ff56567207 */ /* 0x000fe40000000000 */
[----:B------:R-:W-:Y:S01]  /*a0c0*/  SEL R36, R0, RZ, P1 ;  /* 0x000000ff00247207 */ /* 0x000fe20000800000 */
[----:B------:R-:W-:Y:S08]  /*a0d0*/  BRA.U UP0, `(.L_x_148) ;  /* 0xffffffbd00907547 */ /* 0x000ff0000b83ffff */
[----:B------:R-:W-:-:S13]  /*a0e0*/  R2UR UR4, R83 ;  /* 0x00000000530472ca */ /* 0x000fda00000e0000 */
[----:B------:R-:W-:-:S09]  /*a0f0*/  UISETP.NE.AND UP0, UPT, UR4, URZ, UPT ;  /* 0x000000ff0400728c */ /* 0x000fd2000bf05270 */
[----:B------:R-:W-:Y:S05]  /*a100*/  BRA.U !UP0, `(.L_x_149) ;  /* 0x0000000108487547 */ /* 0x000fea000b800000 */
[----:B------:R-:W3:Y:S02]  /*a110*/  LDCU.64 UR4, c[0x0][0x890] ;  /* 0x00011200ff0477ac */ /* 0x000ee40008000a00 */
[----:B---3--:R-:W-:-:S04]  /*a120*/  UISETP.NE.U32.AND UP0, UPT, UR4, URZ, UPT ;  /* 0x000000ff0400728c */ /* 0x008fc8000bf05070 */
[----:B------:R-:W-:-:S09]  /*a130*/  UISETP.NE.AND.EX UP0, UPT, UR5, URZ, UPT, UP0 ;  /* 0x000000ff0500728c */ /* 0x000fd2000bf05300 */
[----:B------:R-:W-:Y:S05]  /*a140*/  BRA.U UP0, `(.L_x_150) ;  /* 0x00000001000c7547 */ /* 0x000fea000b800000 */
[----:B------:R-:W-:-:S13]  /*a150*/  FSETP.NEU.AND P0, PT, R41, RZ, PT ;  /* 0x000000ff2900720b */ /* 0x000fda0003f0d000 */
[----:B------:R-:W-:Y:S05]  /*a160*/  @!P0 EXIT ;  /* 0x000000000000894d */ /* 0x000fea0003800000 */
[----:B------:R-:W-:Y:S05]  /*a170*/  BRA `(.L_x_149) ;  /* 0x00000000002c7947 */ /* 0x000fea0003800000 */
.L_x_150:
[----:B------:R-:W-:Y:S01]  /*a180*/  ISETP.NE.AND P0, PT, R85, RZ, PT ;  /* 0x000000ff5500720c */ /* 0x000fe20003f05270 */
[----:B------:R-:W-:-:S12]  /*a190*/  BSSY.RECONVERGENT B0, `(.L_x_149) ;  /* 0x0000009000007945 */ /* 0x000fd80003800200 */
[----:B------:R-:W-:Y:S05]  /*a1a0*/  @P0 BRA `(.L_x_151) ;  /* 0x0000000000140947 */ /* 0x000fea0003800000 */
[----:B------:R-:W3:Y:S02]  /*a1b0*/  LDCU.64 UR4, c[0x0][0x888] ;  /* 0x00011100ff0477ac */ /* 0x000ee40008000a00 */
[----:B---3--:R-:W-:-:S04]  /*a1c0*/  ISETP.NE.U32.AND P0, PT, RZ, UR4, PT ;  /* 0x00000004ff007c0c */ /* 0x008fc8000bf05070 */
[----:B------:R-:W-:-:S13]  /*a1d0*/  ISETP.NE.AND.EX P0, PT, RZ, UR5, PT, P0 ;  /* 0x00000005ff007c0c */ /* 0x000fda000bf05300 */
[----:B------:R-:W-:Y:S05]  /*a1e0*/  @!P0 EXIT ;  /* 0x000000000000894d */ /* 0x000fea0003800000 */
[----:B------:R-:W-:Y:S05]  /*a1f0*/  BRA `(.L_x_152) ;  /* 0x0000000000087947 */ /* 0x000fea0003800000 */
.L_x_151:
[----:B------:R-:W-:-:S13]  /*a200*/  FSETP.NEU.AND P0, PT, R41, RZ, PT ;  /* 0x000000ff2900720b */ /* 0x000fda0003f0d000 */
[----:B------:R-:W-:Y:S05]  /*a210*/  @!P0 EXIT ;  /* 0x000000000000894d */ /* 0x000fea0003800000 */
.L_x_152:
[----:B------:R-:W-:Y:S05]  /*a220*/  BSYNC.RECONVERGENT B0 ;  /* 0x0000000000007941 */ /* 0x000fea0003800200 */
.L_x_149:
[----:B------:R-:W-:Y:S01]  /*a230*/  ULEA UR4, UR46, UR43, 0x3 ;  /* 0x0000002b2e047291 */ /* 0x000fe2000f8e18ff */
[----:B------:R-:W-:-:S04]  /*a240*/  DEPBAR.LE SB0, 0x0 ;  /* 0x000080000000791a */ /* 0x000fc80000000000 */
[----:B------:R-:W-:-:S04]  /*a250*/  UIADD3 UR4, UPT, UPT, UR4, 0x60, URZ ;  /* 0x0000006004047890 */ /* 0x000fc8000fffe0ff */
[----:B------:R-:W-:-:S09]  /*a260*/  UPRMT UR4, UR47, 0x654, UR4 ;  /* 0x000006542f047896 */ /* 0x000fd20008000004 */
[----:B------:R-:W-:Y:S01]  /*a270*/  SYNCS.ARRIVE.TRANS64.RED.A1T0 RZ, [UR4], RZ ;  /* 0x000000ffffff79a7 */ /* 0x000fe20008100404 */
[----:B------:R-:W-:Y:S05]  /*a280*/  EXIT ;  /* 0x000000000000794d */ /* 0x000fea0003800000 */
.L_x_24:
[----:B----4-:R4:W1:Y:S02]  /*a290*/  SYNCS.PHASECHK.TRANS64.TRYWAIT P0, [R3+URZ+0x100], R2 ;  /* 0x00010002030075a7 */ /* 0x01086400080011ff */
[----:B-1----:R-:W-:Y:S05]  /*a2a0*/  @!P0 NANOSLEEP.SYNCS 0x989680 ;  /* 0x009896800000895d */ /* 0x002fea0003900000 */
[----:B------:R-:W1:Y:S02]  /*a2b0*/  @!P0 SYNCS.PHASECHK.TRANS64 P0, [R3+URZ+0x100], R2 ;  /* 0x00010002030085a7 */ /* 0x000e6400080010ff */
[----:B-1----:R-:W-:Y:S05]  /*a2c0*/  @!P0 BRA `(.L_x_24) ;  /* 0xfffffffc00f08947 */ /* 0x002fea000383ffff */
[----:B------:R-:W-:Y:S05]  /*a2d0*/  BRA `(.L_x_153) ;  /* 0xffffff7400f87947 */ /* 0x000fea000383ffff */
.L_x_27:
[----:B---3--:R-:W-:-:S07]  /*a2e0*/  MOV R0, UR5 ;  /* 0x0000000500007c02 */ /* 0x008fce0008000f00 */
.L_x_154:
[----:B---3--:R3:W4:Y:S02]  /*a2f0*/  SYNCS.PHASECHK.TRANS64.TRYWAIT P0, [R0+URZ+0x20], R3 ;  /* 0x00002003000075a7 */ /* 0x00872400080011ff */
[----:B----4-:R-:W-:Y:S05]  /*a300*/  @!P0 NANOSLEEP.SYNCS 0x989680 ;  /* 0x009896800000895d */ /* 0x010fea0003900000 */
[----:B------:R-:W4:Y:S02]  /*a310*/  @!P0 SYNCS.PHASECHK.TRANS64 P0, [R0+URZ+0x20], R3 ;  /* 0x00002003000085a7 */ /* 0x000f2400080010ff */
[----:B----4-:R-:W-:Y:S05]  /*a320*/  @!P0 BRA `(.L_x_154) ;  /* 0xfffffffc00f08947 */ /* 0x010fea000383ffff */
[----:B------:R-:W-:Y:S05]  /*a330*/  BRA `(.L_x_26) ;  /* 0xffffff7800507947 */ /* 0x000fea000383ffff */
.L_x_36:
[----:B-1----:R-:W-:-:S07]  /*a340*/  MOV R0, UR6 ;  /* 0x0000000600007c02 */ /* 0x002fce0008000f00 */
.L_x_155:
[----:B-1----:R1:W2:Y:S02]  /*a350*/  SYNCS.PHASECHK.TRANS64.TRYWAIT P0, [R0+URZ+0x20], R3 ;  /* 0x00002003000075a7 */ /* 0x0022a400080011ff */
[----:B--2---:R-:W-:Y:S05]  /*a360*/  @!P0 NANOSLEEP.SYNCS 0x989680 ;  /* 0x009896800000895d */ /* 0x004fea0003900000 */
[----:B------:R-:W2:Y:S02]  /*a370*/  @!P0 SYNCS.PHASECHK.TRANS64 P0, [R0+URZ+0x20], R3 ;  /* 0x00002003000085a7 */ /* 0x000ea400080010ff */
[----:B--2---:R-:W-:Y:S05]  /*a380*/  @!P0 BRA `(.L_x_155) ;  /* 0xfffffffc00f08947 */ /* 0x004fea000383ffff */
[----:B------:R-:W-:Y:S05]  /*a390*/  BRA `(.L_x_35) ;  /* 0xffffff7c005c7947 */ /* 0x000fea000383ffff */
.L_x_43:
[----:B-1----:R1:W4:Y:S02]  /*a3a0*/  SYNCS.PHASECHK.TRANS64.TRYWAIT P0, [R3+URZ+0x90], R0 ;  /* 0x00009000030075a7 */ /* 0x00232400080011ff */
[----:B----4-:R-:W-:Y:S05]  /*a3b0*/  @!P0 NANOSLEEP.SYNCS 0x989680 ;  /* 0x009896800000895d */ /* 0x010fea0003900000 */
[----:B------:R-:W4:Y:S02]  /*a3c0*/  @!P0 SYNCS.PHASECHK.TRANS64 P0, [R3+URZ+0x90], R0 ;  /* 0x00009000030085a7 */ /* 0x000f2400080010ff */
[----:B----4-:R-:W-:Y:S05]  /*a3d0*/  @!P0 BRA `(.L_x_43) ;  /* 0xfffffffc00f08947 */ /* 0x010fea000383ffff */
[----:B------:R-:W-:Y:S05]  /*a3e0*/  BRA `(.L_x_156) ;  /* 0xffffff8000487947 */ /* 0x000fea000383ffff */
.L_x_47:
[----:B-1----:R-:W-:-:S07]  /*a3f0*/  MOV R0, UR4 ;  /* 0x0000000400007c02 */ /* 0x002fce0008000f00 */
.L_x_157:
[----:B-1----:R1:W2:Y:S02]  /*a400*/  SYNCS.PHASECHK.TRANS64.TRYWAIT P0, [R0+URZ], R3 ;  /* 0x00000003000075a7 */ /* 0x0022a400080011ff */
[----:B--2---:R-:W-:Y:S05]  /*a410*/  @!P0 NANOSLEEP.SYNCS 0x989680 ;  /* 0x009896800000895d */ /* 0x004fea0003900000 */
[----:B------:R-:W2:Y:S02]  /*a420*/  @!P0 SYNCS.PHASECHK.TRANS64 P0, [R0+URZ], R3 ;  /* 0x00000003000085a7 */ /* 0x000ea400080010ff */
[----:B--2---:R-:W-:Y:S05]  /*a430*/  @!P0 BRA `(.L_x_157) ;  /* 0xfffffffc00f08947 */ /* 0x004fea000383ffff */
[----:B------:R-:W-:Y:S05]  /*a440*/  BRA `(.L_x_158) ;  /* 0xffffff8400f07947 */ /* 0x000fea000383ffff */
.L_x_48:
[----:B------:R-:W-:-:S07]  /*a450*/  MOV R0, UR5 ;  /* 0x0000000500007c02 */ /* 0x000fce0008000f00 */
.L_x_159:
[----:B-1----:R1:W2:Y:S02]  /*a460*/  SYNCS.PHASECHK.TRANS64.TRYWAIT P0, [R0+URZ], R3 ;  /* 0x00000003000075a7 */ /* 0x0022a400080011ff */
[----:B--2---:R-:W-:Y:S05]  /*a470*/  @!P0 NANOSLEEP.SYNCS 0x989680 ;  /* 0x009896800000895d */ /* 0x004fea0003900000 */
[----:B------:R-:W2:Y:S02]  /*a480*/  @!P0 SYNCS.PHASECHK.TRANS64 P0, [R0+URZ], R3 ;  /* 0x00000003000085a7 */ /* 0x000ea400080010ff */
[----:B--2---:R-:W-:Y:S05]  /*a490*/  @!P0 BRA `(.L_x_159) ;  /* 0xfffffffc00f08947 */ /* 0x004fea000383ffff */
[----:B------:R-:W-:Y:S05]  /*a4a0*/  BRA `(.L_x_160) ;  /* 0xffffff8400fc7947 */ /* 0x000fea000383ffff */
.L_x_49:
[----:B------:R-:W-:-:S07]  /*a4b0*/  MOV R0, UR5 ;  /* 0x0000000500007c02 */ /* 0x000fce0008000f00 */
.L_x_161:
[----:B-1----:R1:W2:Y:S02]  /*a4c0*/  SYNCS.PHASECHK.TRANS64.TRYWAIT P0, [R0+URZ], R3 ;  /* 0x00000003000075a7 */ /* 0x0022a400080011ff */
[----:B--2---:R-:W-:Y:S05]  /*a4d0*/  @!P0 NANOSLEEP.SYNCS 0x989680 ;  /* 0x009896800000895d */ /* 0x004fea0003900000 */
[----:B------:R-:W2:Y:S02]  /*a4e0*/  @!P0 SYNCS.PHASECHK.TRANS64 P0, [R0+URZ], R3 ;  /* 0x00000003000085a7 */ /* 0x000ea400080010ff */
[----:B--2---:R-:W-:Y:S05]  /*a4f0*/  @!P0 BRA `(.L_x_161) ;  /* 0xfffffffc00f08947 */ /* 0x004fea000383ffff */
[----:B------:R-:W-:Y:S05]  /*a500*/  BRA `(.L_x_162) ;  /* 0xffffff8800087947 */ /* 0x000fea000383ffff */
.L_x_52:
[----:B--2---:R2:W3:Y:S02]  /*a510*/  SYNCS.PHASECHK.TRANS64.TRYWAIT P0, [R2+URZ+0xf0], R5 ;  /* 0x0000f005020075a7 */ /* 0x0044e400080011ff */
[----:B---3--:R-:W-:Y:S05]  /*a520*/  @!P0 NANOSLEEP.SYNCS 0x989680 ;  /* 0x009896800000895d */ /* 0x008fea0003900000 */
[----:B------:R-:W3:Y:S02]  /*a530*/  @!P0 SYNCS.PHASECHK.TRANS64 P0, [R2+URZ+0xf0], R5 ;  /* 0x0000f005020085a7 */ /* 0x000ee400080010ff */
[----:B---3--:R-:W-:Y:S05]  /*a540*/  @!P0 BRA `(.L_x_52) ;  /* 0xfffffffc00f08947 */ /* 0x008fea000383ffff */
[----:B------:R-:W-:Y:S05]  /*a550*/  BRA `(.L_x_163) ;  /* 0xffffff8800647947 */ /* 0x000fea000383ffff */
.L_x_53:
[----:B------:R-:W-:-:S07]  /*a560*/  MOV R2, UR4 ;  /* 0x0000000400027c02 */ /* 0x000fce0008000f00 */
.L_x_164:
[----:B--2---:R2:W3:Y:S02]  /*a570*/  SYNCS.PHASECHK.TRANS64.TRYWAIT P0, [R2+URZ+0xa0], R5 ;  /* 0x0000a005020075a7 */ /* 0x0044e400080011ff */
[----:B---3--:R-:W-:Y:S05]  /*a580*/  @!P0 NANOSLEEP.SYNCS 0x989680 ;  /* 0x009896800000895d */ /* 0x008fea0003900000 */
[----:B------:R-:W3:Y:S02]  /*a590*/  @!P0 SYNCS.PHASECHK.TRANS64 P0, [R2+URZ+0xa0], R5 ;  /* 0x0000a005020085a7 */ /* 0x000ee400080010ff */
[----:B---3--:R-:W-:Y:S05]  /*a5a0*/  @!P0 BRA `(.L_x_164) ;  /* 0xfffffffc00f08947 */ /* 0x008fea000383ffff */
[----:B------:R-:W-:Y:S05]  /*a5b0*/  BRA `(.L_x_165) ;  /* 0xffffff8800747947 */ /* 0x000fea000383ffff */
.L_x_54:
[----:B--2---:R2:W3:Y:S02]  /*a5c0*/  SYNCS.PHASECHK.TRANS64.TRYWAIT P1, [R2+URZ+0x90], R5 ;  /* 0x00009005020075a7 */ /* 0x0044e400080211ff */
[----:B---3--:R-:W-:Y:S05]  /*a5d0*/  @!P1 NANOSLEEP.SYNCS 0x989680 ;  /* 0x009896800000995d */ /* 0x008fea0003900000 */
[----:B------:R-:W3:Y:S02]  /*a5e0*/  @!P1 SYNCS.PHASECHK.TRANS64 P1, [R2+URZ+0x90], R5 ;  /* 0x00009005020095a7 */ /* 0x000ee400080210ff */
[----:B---3--:R-:W-:Y:S05]  /*a5f0*/  @!P1 BRA `(.L_x_54) ;  /* 0xfffffffc00f09947 */ /* 0x008fea000383ffff */
[----:B------:R-:W-:Y:S05]  /*a600*/  BRA `(.L_x_166) ;  /* 0xffffff8800a47947 */ /* 0x000fea000383ffff */
.L_x_57:
[----:B------:R-:W-:-:S07]  /*a610*/  MOV R0, UR4 ;  /* 0x0000000400007c02 */ /* 0x000fce0008000f00 */
.L_x_167:
[----:B--2---:R2:W3:Y:S02]  /*a620*/  SYNCS.PHASECHK.TRANS64.TRYWAIT P0, [R0+URZ+0xa0], R3 ;  /* 0x0000a003000075a7 */ /* 0x0044e400080011ff */
[----:B---3--:R-:W-:Y:S05]  /*a630*/  @!P0 NANOSLEEP.SYNCS 0x989680 ;  /* 0x009896800000895d */ /* 0x008fea0003900000 */
[----:B------:R-:W3:Y:S02]  /*a640*/  @!P0 SYNCS.PHASECHK.TRANS64 P0, [R0+URZ+0xa0], R3 ;  /* 0x0000a003000085a7 */ /* 0x000ee400080010ff */
[----:B---3--:R-:W-:Y:S05]  /*a650*/  @!P0 BRA `(.L_x_167) ;  /* 0xfffffffc00f08947 */ /* 0x008fea000383ffff */
[----:B------:R-:W-:Y:S05]  /*a660*/  BRA `(.L_x_56) ;  /* 0xffffff8800f87947 */ /* 0x000fea000383ffff */
.L_x_66:
[----:B--2---:R-:W-:-:S04]  /*a670*/  MOV R0, UR5 ;  /* 0x0000000500007c02 */ /* 0x004fc80008000f00 */
[----:B------:R2:W3:Y:S03]  /*a680*/  SYNCS.PHASECHK.TRANS64.TRYWAIT P0, [R0+URZ+0x8], R7 ;  /* 0x00000807000075a7 */ /* 0x0004e600080011ff */
[----:B---3--:R-:W-:Y:S05]  /*a690*/  @!P0 NANOSLEEP.SYNCS 0x989680 ;  /* 0x009896800000895d */ /* 0x008fea0003900000 */
[----:B------:R-:W3:Y:S02]  /*a6a0*/  @!P0 SYNCS.PHASECHK.TRANS64 P0, [R0+URZ+0x8], R7 ;  /* 0x00000807000085a7 */ /* 0x000ee400080010ff */
[----:B---3--:R-:W-:Y:S05]  /*a6b0*/  @!P0 BRA `(.L_x_66) ;  /* 0xfffffffc00ec8947 */ /* 0x008fea000383ffff */
[----:B------:R-:W-:Y:S05]  /*a6c0*/  BRA `(.L_x_65) ;  /* 0xffffff8c00ac7947 */ /* 0x000fea000383ffff */
.L_x_68:
[----:B------:R-:W-:Y:S01]  /*a6d0*/  BSSY B0, `(.L_x_168) ;  /* 0x0000006000007945 */ /* 0x000fe20003800000 */
[----:B------:R-:W-:-:S07]  /*a6e0*/  MOV R15, 0xffffffff ;  /* 0xffffffff000f7802 */ /* 0x000fce0000000f00 */
[----:B-12--5:R-:W-:Y:S05]  /*a6f0*/  WARPSYNC.COLLECTIVE R15, `(.L_x_169) ;  /* 0x000000000f0c7348 */ /* 0x026fea0003c00000 */
[----:B------:R-:W-:Y:S02]  /*a700*/  ELECT P6, UR79, PT ;  /* 0x00000000004f782f */ /* 0x000fe400038c0000 */
[----:B------:R-:W-:Y:S01]  /*a710*/  MOV R14, UR79 ;  /* 0x0000004f000e7c02 */ /* 0x000fe20008000f00 */
[----:B-12--5:R-:W-:Y:S10]  /*a720*/  ENDCOLLECTIVE ;  /* 0x000000000000791b */ /* 0x026ff40003800000 */
.L_x_169:
[----:B------:R-:W-:Y:S05]  /*a730*/  BSYNC B0 ;  /* 0x0000000000007941 */ /* 0x000fea0003800000 */
.L_x_168:
[----:B------:R-:W-:Y:S01]  /*a740*/  PLOP3.LUT P0, PT, P6, PT, PT, 0x80, 0x8 ;  /* 0x000000000008781c */ /* 0x000fe2000370f070 */
[----:B------:R-:W-:-:S12]  /*a750*/  BRA `(.L_x_170) ;  /* 0xffffff8c00d87947 */ /* 0x000fd8000383ffff */
.L_x_70:
[----:B--2---:R-:W-:-:S04]  /*a760*/  MOV R0, UR5 ;  /* 0x0000000500007c02 */ /* 0x004fc80008000f00 */
[----:B------:R2:W3:Y:S03]  /*a770*/  SYNCS.PHASECHK.TRANS64.TRYWAIT P0, [R0+URZ+0x8], R5 ;  /* 0x00000805000075a7 */ /* 0x0004e600080011ff */
[----:B---3--:R-:W-:Y:S05]  /*a780*/  @!P0 NANOSLEEP.SYNCS 0x989680 ;  /* 0x009896800000895d */ /* 0x008fea0003900000 */
[----:B------:R-:W3:Y:S02]  /*a790*/  @!P0 SYNCS.PHASECHK.TRANS64 P0, [R0+URZ+0x8], R5 ;  /* 0x00000805000085a7 */ /* 0x000ee400080010ff */
[----:B---3--:R-:W-:Y:S05]  /*a7a0*/  @!P0 BRA `(.L_x_70) ;  /* 0xfffffffc00ec8947 */ /* 0x008fea000383ffff */
[----:B------:R-:W-:Y:S05]  /*a7b0*/  BRA `(.L_x_69) ;  /* 0xffffff8c00dc7947 */ /* 0x000fea000383ffff */
.L_x_71:
[----:B-1----:R1:W2:Y:S02]  /*a7c0*/  SYNCS.PHASECHK.TRANS64.TRYWAIT P0, [R0+URZ+0x90], R5 ;  /* 0x00009005000075a7 */ /* 0x0022a400080011ff */
[----:B--2---:R-:W-:Y:S05]  /*a7d0*/  @!P0 NANOSLEEP.SYNCS 0x989680 ;  /* 0x009896800000895d */ /* 0x004fea0003900000 */
[----:B------:R-:W2:Y:S02]  /*a7e0*/  @!P0 SYNCS.PHASECHK.TRANS64 P0, [R0+URZ+0x90], R5 ;  /* 0x00009005000085a7 */ /* 0x000ea400080010ff */
[----:B--2---:R-:W-:Y:S05]  /*a7f0*/  @!P0 BRA `(.L_x_71) ;  /* 0xfffffffc00f08947 */ /* 0x004fea000383ffff */
[----:B------:R-:W-:Y:S05]  /*a800*/  BRA `(.L_x_171) ;  /* 0xffffff9000e87947 */ /* 0x000fea000383ffff */
.L_x_73:
[----:B------:R-:W-:-:S07]  /*a810*/  MOV R0, UR46 ;  /* 0x0000002e00007c02 */ /* 0x000fce0008000f00 */
.L_x_172:
[----:B-1----:R1:W2:Y:S02]  /*a820*/  SYNCS.PHASECHK.TRANS64.TRYWAIT P0, [R0+URZ+0xd0], R5 ;  /* 0x0000d005000075a7 */ /* 0x0022a400080011ff */
[----:B--2---:R-:W-:Y:S05]  /*a830*/  @!P0 NANOSLEEP.SYNCS 0x989680 ;  /* 0x009896800000895d */ /* 0x004fea0003900000 */
[----:B------:R-:W2:Y:S02]  /*a840*/  @!P0 SYNCS.PHASECHK.TRANS64 P0, [R0+URZ+0xd0], R5 ;  /* 0x0000d005000085a7 */ /* 0x000ea400080010ff */
[----:B--2---:R-:W-:Y:S05]  /*a850*/  @!P0 BRA `(.L_x_172) ;  /* 0xfffffffc00f08947 */ /* 0x004fea000383ffff */
[----:B------:R-:W-:Y:S05]  /*a860*/  BRA `(.L_x_173) ;  /* 0xffffff9400347947 */ /* 0x000fea000383ffff */
.L_x_76:
[----:B------:R-:W-:Y:S07]  /*a870*/  MOV R0, UR7 ;  /* 0x0000000700007c02 */ /* 0x000fee0008000f00 */
.L_x_174:
[----:B-1----:R1:W2:Y:S02]  /*a880*/  SYNCS.PHASECHK.TRANS64.TRYWAIT P0, [R0+URZ], R5 ;  /* 0x00000005000075a7 */ /* 0x0022a400080011ff */
[----:B--2---:R-:W-:Y:S05]  /*a890*/  @!P0 NANOSLEEP.SYNCS 0x989680 ;  /* 0x009896800000895d */ /* 0x004fea0003900000 */
[----:B------:R-:W2:Y:S02]  /*a8a0*/  @!P0 SYNCS.PHASECHK.TRANS64 P0, [R0+URZ], R5 ;  /* 0x00000005000085a7 */ /* 0x000ea400080010ff */
[----:B--2---:R-:W-:Y:S05]  /*a8b0*/  @!P0 BRA `(.L_x_174) ;  /* 0xfffffffc00f08947 */ /* 0x004fea000383ffff */
[----:B------:R-:W-:Y:S05]  /*a8c0*/  BRA `(.L_x_75) ;  /* 0xffffff9400487947 */ /* 0x000fea000383ffff */
.L_x_80:
[----:B-1----:R-:W-:-:S07]  /*a8d0*/  MOV R0, UR4 ;  /* 0x0000000400007c02 */ /* 0x002fce0008000f00 */
.L_x_175:
[----:B-1----:R1:W2:Y:S02]  /*a8e0*/  SYNCS.PHASECHK.TRANS64.TRYWAIT P0, [R0+URZ], R3 ;  /* 0x00000003000075a7 */ /* 0x0022a400080011ff */
[----:B--2---:R-:W-:Y:S05]  /*a8f0*/  @!P0 NANOSLEEP.SYNCS 0x989680 ;  /* 0x009896800000895d */ /* 0x004fea0003900000 */
[----:B------:R-:W2:Y:S02]  /*a900*/  @!P0 SYNCS.PHASECHK.TRANS64 P0, [R0+URZ], R3 ;  /* 0x00000003000085a7 */ /* 0x000ea400080010ff */
[----:B--2---:R-:W-:Y:S05]  /*a910*/  @!P0 BRA `(.L_x_175) ;  /* 0xfffffffc00f08947 */ /* 0x004fea000383ffff */
[----:B------:R-:W-:Y:S05]  /*a920*/  BRA `(.L_x_176) ;  /* 0xffffff98008c7947 */ /* 0x000fea000383ffff */
.L_x_81:
[----:B------:R-:W-:-:S07]  /*a930*/  MOV R0, UR5 ;  /* 0x0000000500007c02 */ /* 0x000fce0008000f00 */
.L_x_177:
[----:B-1----:R1:W2:Y:S02]  /*a940*/  SYNCS.PHASECHK.TRANS64.TRYWAIT P0, [R0+URZ], R3 ;  /* 0x00000003000075a7 */ /* 0x0022a400080011ff */
[----:B--2---:R-:W-:Y:S05]  /*a950*/  @!P0 NANOSLEEP.SYNCS 0x989680 ;  /* 0x009896800000895d */ /* 0x004fea0003900000 */
[----:B------:R-:W2:Y:S02]  /*a960*/  @!P0 SYNCS.PHASECHK.TRANS64 P0, [R0+URZ], R3 ;  /* 0x00000003000085a7 */ /* 0x000ea400080010ff */
[----:B--2---:R-:W-:Y:S05]  /*a970*/  @!P0 BRA `(.L_x_177) ;  /* 0xfffffffc00f08947 */ /* 0x004fea000383ffff */
[----:B------:R-:W-:Y:S05]  /*a980*/  BRA `(.L_x_178) ;  /* 0xffffff9800987947 */ /* 0x000fea000383ffff */
.L_x_82:
[----:B------:R-:W-:-:S07]  /*a990*/  MOV R0, UR5 ;  /* 0x0000000500007c02 */ /* 0x000fce0008000f00 */
.L_x_179:
[----:B-1----:R1:W2:Y:S02]  /*a9a0*/  SYNCS.PHASECHK.TRANS64.TRYWAIT P0, [R0+URZ], R3 ;  /* 0x00000003000075a7 */ /* 0x0022a400080011ff */
[----:B--2---:R-:W-:Y:S05]  /*a9b0*/  @!P0 NANOSLEEP.SYNCS 0x989680 ;  /* 0x009896800000895d */ /* 0x004fea0003900000 */
[----:B------:R-:W2:Y:S02]  /*a9c0*/  @!P0 SYNCS.PHASECHK.TRANS64 P0, [R0+URZ], R3 ;  /* 0x00000003000085a7 */ /* 0x000ea400080010ff */
[----:B--2---:R-:W-:Y:S05]  /*a9d0*/  @!P0 BRA `(.L_x_179) ;  /* 0xfffffffc00f08947 */ /* 0x004fea000383ffff */
[----:B------:R-:W-:Y:S05]  /*a9e0*/  BRA `(.L_x_180) ;  /* 0xffffff9800a47947 */ /* 0x000fea000383ffff */
.L_x_85:
[----:B------:R-:W-:-:S07]  /*a9f0*/  MOV R0, UR41 ;  /* 0x0000002900007c02 */ /* 0x000fce0008000f00 */
.L_x_181:
[----:B-1----:R1:W2:Y:S02]  /*aa00*/  SYNCS.PHASECHK.TRANS64.TRYWAIT P1, [R0+URZ+0x110], R3 ;  /* 0x00011003000075a7 */ /* 0x0022a400080211ff */
[----:B--2---:R-:W-:Y:S05]  /*aa10*/  @!P1 NANOSLEEP.SYNCS 0x989680 ;  /* 0x009896800000995d */ /* 0x004fea0003900000 */
[----:B------:R-:W2:Y:S02]  /*aa20*/  @!P1 SYNCS.PHASECHK.TRANS64 P1, [R0+URZ+0x110], R3 ;  /* 0x00011003000095a7 */ /* 0x000ea400080210ff */
[----:B--2---:R-:W-:Y:S05]  /*aa30*/  @!P1 BRA `(.L_x_181) ;  /* 0xfffffffc00f09947 */ /* 0x004fea000383ffff */
[----:B------:R-:W-:Y:S05]  /*aa40*/  BRA `(.L_x_182) ;  /* 0xffffff9800f07947 */ /* 0x000fea000383ffff */
.L_x_90:
[----:B--2---:R2:W3:Y:S02]  /*aa50*/  SYNCS.PHASECHK.TRANS64.TRYWAIT P0, [R8+URZ+0x90], R5 ;  /* 0x00009005080075a7 */ /* 0x0044e400080011ff */
[----:B---3--:R-:W-:Y:S05]  /*aa60*/  @!P0 NANOSLEEP.SYNCS 0x989680 ;  /* 0x009896800000895d */ /* 0x008fea0003900000 */
[----:B------:R-:W3:Y:S02]  /*aa70*/  @!P0 SYNCS.PHASECHK.TRANS64 P0, [R8+URZ+0x90], R5 ;  /* 0x00009005080085a7 */ /* 0x000ee400080010ff */
[----:B---3--:R-:W-:Y:S05]  /*aa80*/  @!P0 BRA `(.L_x_90) ;  /* 0xfffffffc00f08947 */ /* 0x008fea000383ffff */
[----:B------:R-:W-:Y:S05]  /*aa90*/  BRA `(.L_x_183) ;  /* 0xffffffa000287947 */ /* 0x000fea000383ffff */
.L_x_93:
[----:B------:R-:W-:Y:S07]  /*aaa0*/  MOV R0, UR21 ;  /* 0x0000001500007c02 */ /* 0x000fee0008000f00 */
.L_x_184:
[----:B--2---:R2:W3:Y:S02]  /*aab0*/  SYNCS.PHASECHK.TRANS64.TRYWAIT P1, [R0+URZ+0x88], R5 ;  /* 0x00008805000075a7 */ /* 0x0044e400080211ff */
[----:B---3--:R-:W-:Y:S05]  /*aac0*/  @!P1 NANOSLEEP.SYNCS 0x989680 ;  /* 0x009896800000995d */ /* 0x008fea0003900000 */
[----:B------:R-:W3:Y:S02]  /*aad0*/  @!P1 SYNCS.PHASECHK.TRANS64 P1, [R0+URZ+0x88], R5 ;  /* 0x00008805000095a7 */ /* 0x000ee400080210ff */
[----:B---3--:R-:W-:Y:S05]  /*aae0*/  @!P1 BRA `(.L_x_184) ;  /* 0xfffffffc00f09947 */ /* 0x008fea000383ffff */
[----:B------:R-:W-:Y:S05]  /*aaf0*/  BRA `(.L_x_92) ;  /* 0xffffffa400a47947 */ /* 0x000fea000383ffff */
.L_x_96:
[----:B--2---:R-:W-:Y:S07]  /*ab00*/  MOV R5, UR21 ;  /* 0x0000001500057c02 */ /* 0x004fee0008000f00 */
.L_x_185:
[----:B--2---:R2:W3:Y:S02]  /*ab10*/  SYNCS.PHASECHK.TRANS64.TRYWAIT P0, [R5+URZ+0x60], R4 ;  /* 0x00006004050075a7 */ /* 0x0044e400080011ff */
[----:B---3--:R-:W-:Y:S05]  /*ab20*/  @!P0 NANOSLEEP.SYNCS 0x989680 ;  /* 0x009896800000895d */ /* 0x008fea0003900000 */
[----:B------:R-:W3:Y:S02]  /*ab30*/  @!P0 SYNCS.PHASECHK.TRANS64 P0, [R5+URZ+0x60], R4 ;  /* 0x00006004050085a7 */ /* 0x000ee400080010ff */
[----:B---3--:R-:W-:Y:S05]  /*ab40*/  @!P0 BRA `(.L_x_185) ;  /* 0xfffffffc00f08947 */ /* 0x008fea000383ffff */
[----:B------:R-:W-:Y:S05]  /*ab50*/  BRA `(.L_x_186) ;  /* 0xffffffa400fc7947 */ /* 0x000fea000383ffff */
.L_x_97:
[----:B------:R-:W-:Y:S07]  /*ab60*/  MOV R5, UR21 ;  /* 0x0000001500057c02 */ /* 0x000fee0008000f00 */
.L_x_187:
[----:B--2---:R2:W3:Y:S02]  /*ab70*/  SYNCS.PHASECHK.TRANS64.TRYWAIT P0, [R5+URZ+0x68], R4 ;  /* 0x00006804050075a7 */ /* 0x0044e400080011ff */
[----:B---3--:R-:W-:Y:S05]  /*ab80*/  @!P0 NANOSLEEP.SYNCS 0x989680 ;  /* 0x009896800000895d */ /* 0x008fea0003900000 */
[----:B------:R-:W3:Y:S02]  /*ab90*/  @!P0 SYNCS.PHASECHK.TRANS64 P0, [R5+URZ+0x68], R4 ;  /* 0x00006804050085a7 */ /* 0x000ee400080010ff */
[----:B---3--:R-:W-:Y:S05]  /*aba0*/  @!P0 BRA `(.L_x_187) ;  /* 0xfffffffc00f08947 */ /* 0x008fea000383ffff */
[----:B------:R-:W-:Y:S05]  /*abb0*/  BRA `(.L_x_188) ;  /* 0xffffffa800587947 */ /* 0x000fea000383ffff */
.L_x_98:
[----:B--2---:R-:W-:Y:S07]  /*abc0*/  MOV R5, UR21 ;  /* 0x0000001500057c02 */ /* 0x004fee0008000f00 */
.L_x_189:
[----:B--2---:R2:W3:Y:S02]  /*abd0*/  SYNCS.PHASECHK.TRANS64.TRYWAIT P0, [R5+URZ+0x70], R4 ;  /* 0x00007004050075a7 */ /* 0x0044e400080011ff */
[----:B---3--:R-:W-:Y:S05]  /*abe0*/  @!P0 NANOSLEEP.SYNCS 0x989680 ;  /* 0x009896800000895d */ /* 0x008fea0003900000 */
[----:B------:R-:W3:Y:S02]  /*abf0*/  @!P0 SYNCS.PHASECHK.TRANS64 P0, [R5+URZ+0x70], R4 ;  /* 0x00007004050085a7 */ /* 0x000ee400080010ff */
[----:B---3--:R-:W-:Y:S05]  /*ac00*/  @!P0 BRA `(.L_x_189) ;  /* 0xfffffffc00f08947 */ /* 0x008fea000383ffff */
[----:B------:R-:W-:Y:S05]  /*ac10*/  BRA `(.L_x_190) ;  /* 0xffffffa800b87947 */ /* 0x000fea000383ffff */
.L_x_99:
[----:B--2---:R-:W-:Y:S07]  /*ac20*/  MOV R5, UR21 ;  /* 0x0000001500057c02 */ /* 0x004fee0008000f00 */
.L_x_191:
[----:B--2---:R2:W3:Y:S02]  /*ac30*/  SYNCS.PHASECHK.TRANS64.TRYWAIT P0, [R5+URZ+0x78], R4 ;  /* 0x00007804050075a7 */ /* 0x0044e400080011ff */
[----:B---3--:R-:W-:Y:S05]  /*ac40*/  @!P0 NANOSLEEP.SYNCS 0x989680 ;  /* 0x009896800000895d */ /* 0x008fea0003900000 */
[----:B------:R-:W3:Y:S02]  /*ac50*/  @!P0 SYNCS.PHASECHK.TRANS64 P0, [R5+URZ+0x78], R4 ;  /* 0x00007804050085a7 */ /* 0x000ee400080010ff */
[----:B---3--:R-:W-:Y:S05]  /*ac60*/  @!P0 BRA `(.L_x_191) ;  /* 0xfffffffc00f08947 */ /* 0x008fea000383ffff */
[----:B------:R-:W-:Y:S05]  /*ac70*/  BRA `(.L_x_192) ;  /* 0xffffffac00207947 */ /* 0x000fea000383ffff */
.L_x_101:
[----:B------:R-:W-:-:S07]  /*ac80*/  MOV R0, UR21 ;  /* 0x0000001500007c02 */ /* 0x000fce0008000f00 */
.L_x_193:
[----:B--2---:R2:W3:Y:S02]  /*ac90*/  SYNCS.PHASECHK.TRANS64.TRYWAIT P0, [R0+URZ+0x60], R3 ;  /* 0x00006003000075a7 */ /* 0x0044e400080011ff */
[----:B---3--:R-:W-:Y:S05]  /*aca0*/  @!P0 NANOSLEEP.SYNCS 0x989680 ;  /* 0x009896800000895d */ /* 0x008fea0003900000 */
[----:B------:R-:W3:Y:S02]  /*acb0*/  @!P0 SYNCS.PHASECHK.TRANS64 P0, [R0+URZ+0x60], R3 ;  /* 0x00006003000085a7 */ /* 0x000ee400080010ff */
[----:B---3--:R-:W-:Y:S05]  /*acc0*/  @!P0 BRA `(.L_x_193) ;  /* 0xfffffffc00f08947 */ /* 0x008fea000383ffff */
[----:B------:R-:W-:Y:S05]  /*acd0*/  BRA `(.L_x_194) ;  /* 0xffffffac00ac7947 */ /* 0x000fea000383ffff */
.L_x_102:
[----:B--2---:R-:W-:-:S07]  /*ace0*/  MOV R0, UR21 ;  /* 0x0000001500007c02 */ /* 0x004fce0008000f00 */
.L_x_195:
[----:B--2---:R2:W3:Y:S02]  /*acf0*/  SYNCS.PHASECHK.TRANS64.TRYWAIT P0, [R0+URZ+0x68], R3 ;  /* 0x00006803000075a7 */ /* 0x0044e400080011ff */
[----:B---3--:R-:W-:Y:S05]  /*ad00*/  @!P0 NANOSLEEP.SYNCS 0x989680 ;  /* 0x009896800000895d */ /* 0x008fea0003900000 */
[----:B------:R-:W3:Y:S02]  /*ad10*/  @!P0 SYNCS.PHASECHK.TRANS64 P0, [R0+URZ+0x68], R3 ;  /* 0x00006803000085a7 */ /* 0x000ee400080010ff */
[----:B---3--:R-:W-:Y:S05]  /*ad20*/  @!P0 BRA `(.L_x_195) ;  /* 0xfffffffc00f08947 */ /* 0x008fea000383ffff */
[----:B------:R-:W-:Y:S05]  /*ad30*/  BRA `(.L_x_196) ;  /* 0xffffffac009c7947 */ /* 0x000fea000383ffff */
.L_x_103:
[----:B--2---:R-:W-:-:S07]  /*ad40*/  MOV R0, UR21 ;  /* 0x0000001500007c02 */ /* 0x004fce0008000f00 */
.L_x_197:
[----:B--2---:R2:W3:Y:S02]  /*ad50*/  SYNCS.PHASECHK.TRANS64.TRYWAIT P0, [R0+URZ+0x70], R3 ;  /* 0x00007003000075a7 */ /* 0x0044e400080011ff */
[----:B---3--:R-:W-:Y:S05]  /*ad60*/  @!P0 NANOSLEEP.SYNCS 0x989680 ;  /* 0x009896800000895d */ /* 0x008fea0003900000 */
[----:B------:R-:W3:Y:S02]  /*ad70*/  @!P0 SYNCS.PHASECHK.TRANS64 P0, [R0+URZ+0x70], R3 ;  /* 0x00007003000085a7 */ /* 0x000ee400080010ff */
[----:B---3--:R-:W-:Y:S05]  /*ad80*/  @!P0 BRA `(.L_x_197) ;  /* 0xfffffffc00f08947 */ /* 0x008fea000383ffff */
[----:B------:R-:W-:Y:S05]  /*ad90*/  BRA `(.L_x_198) ;  /* 0xffffffac008c7947 */ /* 0x000fea000383ffff */
.L_x_105:
[----:B-1----:R1:W2:Y:S02]  /*ada0*/  SYNCS.PHASECHK.TRANS64.TRYWAIT P0, [R3+URZ+0x90], R0 ;  /* 0x00009000030075a7 */ /* 0x0022a400080011ff */
[----:B--2---:R-:W-:Y:S05]  /*adb0*/  @!P0 NANOSLEEP.SYNCS 0x989680 ;  /* 0x009896800000895d */ /* 0x004fea0003900000 */
[----:B------:R-:W2:Y:S02]  /*adc0*/  @!P0 SYNCS.PHASECHK.TRANS64 P0, [R3+URZ+0x90], R0 ;  /* 0x00009000030085a7 */ /* 0x000ea400080010ff */
[----:B--2---:R-:W-:Y:S05]  /*add0*/  @!P0 BRA `(.L_x_105) ;  /* 0xfffffffc00f08947 */ /* 0x004fea000383ffff */
[----:B------:R-:W-:Y:S05]  /*ade0*/  BRA `(.L_x_199) ;  /* 0xffffffb000607947 */ /* 0x000fea000383ffff */
.L_x_116:
[----:B-1----:R-:W-:Y:S04]  /*adf0*/  MOV R2, UR43 ;  /* 0x0000002b00027c02 */ /* 0x002fe80008000f00 */
[----:B------:R1:W2:Y:S03]  /*ae00*/  SYNCS.PHASECHK.TRANS64.TRYWAIT P1, [R2+URZ+0x40], R3 ;  /* 0x00004003020075a7 */ /* 0x0002a600080211ff */
[----:B--2---:R-:W-:Y:S05]  /*ae10*/  @!P1 NANOSLEEP.SYNCS 0x989680 ;  /* 0x009896800000995d */ /* 0x004fea0003900000 */
[----:B------:R-:W2:Y:S02]  /*ae20*/  @!P1 SYNCS.PHASECHK.TRANS64 P1, [R2+URZ+0x40], R3 ;  /* 0x00004003020095a7 */ /* 0x000ea400080210ff */
[----:B--2---:R-:W-:Y:S05]  /*ae30*/  @!P1 BRA `(.L_x_116) ;  /* 0xfffffffc00ec9947 */ /* 0x004fea000383ffff */
[----:B------:R-:W-:Y:S05]  /*ae40*/  BRA `(.L_x_115) ;  /* 0xffffffbc00d07947 */ /* 0x000fea000383ffff */
.L_x_118:
[----:B-1----:R1:W4:Y:S02]  /*ae50*/  SYNCS.PHASECHK.TRANS64.TRYWAIT P0, [R99+URZ+0xb0], R0 ;  /* 0x0000b000630075a7 */ /* 0x00232400080011ff */
[----:B----4-:R-:W-:Y:S05]  /*ae60*/  @!P0 NANOSLEEP.SYNCS 0x989680 ;  /* 0x009896800000895d */ /* 0x010fea0003900000 */
[----:B------:R-:W4:Y:S02]  /*ae70*/  @!P0 SYNCS.PHASECHK.TRANS64 P0, [R99+URZ+0xb0], R0 ;  /* 0x0000b000630085a7 */ /* 0x000f2400080010ff */
[----:B----4-:R-:W-:Y:S05]  /*ae80*/  @!P0 BRA `(.L_x_118) ;  /* 0xfffffffc00f08947 */ /* 0x010fea000383ffff */
[----:B------:R-:W-:Y:S05]  /*ae90*/  BRA `(.L_x_117) ;  /* 0xffffffbc00f87947 */ /* 0x000fea000383ffff */
.L_x_127:
[----:B---3--:R3:W4:Y:S02]  /*aea0*/  SYNCS.PHASECHK.TRANS64.TRYWAIT P0, [R3+URZ+0x40], R0 ;  /* 0x00004000030075a7 */ /* 0x00872400080011ff */
[----:B----4-:R-:W-:Y:S05]  /*aeb0*/  @!P0 NANOSLEEP.SYNCS 0x989680 ;  /* 0x009896800000895d */ /* 0x010fea0003900000 */
[----:B------:R-:W4:Y:S02]  /*aec0*/  @!P0 SYNCS.PHASECHK.TRANS64 P0, [R3+URZ+0x40], R0 ;  /* 0x00004000030085a7 */ /* 0x000f2400080010ff */
[----:B----4-:R-:W-:Y:S05]  /*aed0*/  @!P0 BRA `(.L_x_127) ;  /* 0xfffffffc00f08947 */ /* 0x010fea000383ffff */
[----:B------:R-:W-:Y:S05]  /*aee0*/  BRA `(.L_x_126) ;  /* 0xffffffc800e87947 */ /* 0x000fea000383ffff */
.L_x_135:
[----:B---3--:R3:W4:Y:S02]  /*aef0*/  SYNCS.PHASECHK.TRANS64.TRYWAIT P0, [R62+URZ+0x40], R5 ;  /* 0x000040053e0075a7 */ /* 0x00872400080011ff */
[----:B----4-:R-:W-:Y:S05]  /*af00*/  @!P0 NANOSLEEP.SYNCS 0x989680 ;  /* 0x009896800000895d */ /* 0x010fea0003900000 */
[----:B------:R-:W4:Y:S02]  /*af10*/  @!P0 SYNCS.PHASECHK.TRANS64 P0, [R62+URZ+0x40], R5 ;  /* 0x000040053e0085a7 */ /* 0x000f2400080010ff */
[----:B----4-:R-:W-:Y:S05]  /*af20*/  @!P0 BRA `(.L_x_135) ;  /* 0xfffffffc00f08947 */ /* 0x010fea000383ffff */
[----:B------:R-:W-:Y:S05]  /*af30*/  BRA `(.L_x_134) ;  /* 0xffffffd800007947 */ /* 0x000fea000383ffff */
.L_x_143:
[----:B---3--:R3:W4:Y:S02]  /*af40*/  SYNCS.PHASECHK.TRANS64.TRYWAIT P0, [R62+URZ+0x40], R5 ;  /* 0x000040053e0075a7 */ /* 0x00872400080011ff */
[----:B----4-:R-:W-:Y:S05]  /*af50*/  @!P0 NANOSLEEP.SYNCS 0x989680 ;  /* 0x009896800000895d */ /* 0x010fea0003900000 */
[----:B------:R-:W4:Y:S02]  /*af60*/  @!P0 SYNCS.PHASECHK.TRANS64 P0, [R62+URZ+0x40], R5 ;  /* 0x000040053e0085a7 */ /* 0x000f2400080010ff */
[----:B----4-:R-:W-:Y:S05]  /*af70*/  @!P0 BRA `(.L_x_143) ;  /* 0xfffffffc00f08947 */ /* 0x010fea000383ffff */
[----:B------:R-:W-:Y:S05]  /*af80*/  BRA `(.L_x_142) ;  /* 0xffffffe400187947 */ /* 0x000fea000383ffff */
        .weak           $__internal_0_$__cuda_sm10x_tcgen05_guardrail_trap_col_being_dealloced_not_returned_by_alloc
        .type           $__internal_0_$__cuda_sm10x_tcgen05_guardrail_trap_col_being_dealloced_not_returned_by_alloc,@function
        .size           $__internal_0_$__cuda_sm10x_tcgen05_guardrail_trap_col_being_dealloced_not_returned_by_alloc,($__internal_1_$__cuda_sm10x_tcgen05_guardrail_trap_phase_invalid_during_alloc - $__internal_0_$__cuda_sm10x_tcgen05_guardrail_trap_col_being_dealloced_not_returned_by_alloc)
$__internal_0_$__cuda_sm10x_tcgen05_guardrail_trap_col_being_dealloced_not_returned_by_alloc:
[----:B------:R-:W-:Y:S05]  /*af90*/  BPT.TRAP 0x1 ;  /* 0x000000040000795c */ /* 0x000fea0000300000 */
[----:B------:R-:W-:-:S04]  /*afa0*/  HFMA2 R3, -RZ, RZ, 0, 0 ;  /* 0x00000000ff037431 */ /* 0x000fc800000001ff */
[----:B------:R-:W-:Y:S05]  /*afb0*/  RET.REL.NODEC R2 `(_ZN7cutlass13device_kernelINS_4gemm6kernel13GemmUniversalIN4cute5tupleIJiiiiEEENS1_10collective13CollectiveMmaINS1_35MainloopSm100TmaUmmaWarpSpecializedILi4ELi2ELi4ENS5_IJNS4_1CILi8EEENSA_ILi1EEESC_EEEEENS5_IJNSA_ILi128EEENSA_ILi256EEESF_EEENS_10bfloat16_tENS5_IJlSC_lEEESI_SJ_NS4_8TiledMMAINS4_8MMA_AtomIJNS4_26SM100_MMA_F16BF16_2x1SM_SSISI_SI_fLi128ELi256ELNS4_4UMMA5MajorE0ELSO_0ELNSN_7ScaleInE0ELSP_0EEEEEENS4_6LayoutINS5_IJSC_SC_SC_EEENS5_IJNSA_ILi0EEESU_SU_EEEEENS5_IJNS4_10UnderscoreESX_SX_EEEEENS4_18SM100_TMA_2SM_LOADENS4_14ComposedLayoutINS4_7SwizzleILi3ELi4ELi3EEENS4_18smem_ptr_flag_bitsILi16EEENSS_INS5_IJSB_NSA_ILi64EEEEEENS5_IJS16_SC_EEEEEEEvNS4_8identityENS4_28SM100_TMA_2SM_LOAD_MULTICASTES1A_vS1B_EENS_8epilogue10collective18CollectiveEpilogueINS1E_23Sm100TmaWarpSpecializedILi4ELi2ELi32ELb1ELb0EEEJNS5_IJS16_SG_SF_EEENS5_IJNSS_IS16_SC_EENSS_INS5_IJNSA_ILi32EEENSA_ILi2EEEEEENS5_IJSC_SF_EEEEEEEESI_SJ_SI_SJ_NS1E_6fusion15FusionCallbacksIS1I_NS1R_17LinearCombinationISI_fSI_fLNS_15FloatRoundStyleE2EEES1J_S1Q_JEEENS4_5SM1004TMEM4LOAD26SM100_TMEM_LOAD_32dp32b32xENS4_13SM90_TMA_LOADENS11_INS12_ILi2ELi4ELi3EEES15_NSS_INS5_IJSB_S1L_EEENS5_IJS1L_SC_EEEEEEENS4_39AutoVectorizingCopyWithAssumedAlignmentILi128EEENS4_14SM90_TMA_STOREES26_S28_S28_EEEvvEEEEvNT_6ParamsE) ;  /* 0xffffff5002107950 */ /* 0x000fea0003c3ffff */
        .weak           $__internal_1_$__cuda_sm10x_tcgen05_guardrail_trap_phase_invalid_during_alloc
        .type           $__internal_1_$__cuda_sm10x_tcgen05_guardrail_trap_phase_invalid_during_alloc,@function
        .size           $__internal_1_$__cuda_sm10x_tcgen05_guardrail_trap_phase_invalid_during_alloc,($__internal_2_$__cuda_sm10x_tcgen05_guardrail_trap_unallocated_columns_being_dealloced - $__internal_1_$__cuda_sm10x_tcgen05_guardrail_trap_phase_invalid_during_alloc)
$__internal_1_$__cuda_sm10x_tcgen05_guardrail_trap_phase_invalid_during_alloc:
[----:B------:R-:W-:Y:S05]  /*afc0*/  BPT.TRAP 0x1 ;  /* 0x000000040000795c */ /* 0x000fea0000300000 */
[----:B------:R-:W-:-:S04]  /*afd0*/  MOV R5, 0x0 ;  /* 0x0000000000057802 */ /* 0x000fc80000000f00 */
[----:B------:R-:W-:Y:S05]  /*afe0*/  RET.REL.NODEC R4 `(_ZN7cutlass13device_kernelINS_4gemm6kernel13GemmUniversalIN4cute5tupleIJiiiiEEENS1_10collective13CollectiveMmaINS1_35MainloopSm100TmaUmmaWarpSpecializedILi4ELi2ELi4ENS5_IJNS4_1CILi8EEENSA_ILi1EEESC_EEEEENS5_IJNSA_ILi128EEENSA_ILi256EEESF_EEENS_10bfloat16_tENS5_IJlSC_lEEESI_SJ_NS4_8TiledMMAINS4_8MMA_AtomIJNS4_26SM100_MMA_F16BF16_2x1SM_SSISI_SI_fLi128ELi256ELNS4_4UMMA5MajorE0ELSO_0ELNSN_7ScaleInE0ELSP_0EEEEEENS4_6LayoutINS5_IJSC_SC_SC_EEENS5_IJNSA_ILi0EEESU_SU_EEEEENS5_IJNS4_10UnderscoreESX_SX_EEEEENS4_18SM100_TMA_2SM_LOADENS4_14ComposedLayoutINS4_7SwizzleILi3ELi4ELi3EEENS4_18smem_ptr_flag_bitsILi16EEENSS_INS5_IJSB_NSA_ILi64EEEEEENS5_IJS16_SC_EEEEEEEvNS4_8identityENS4_28SM100_TMA_2SM_LOAD_MULTICASTES1A_vS1B_EENS_8epilogue10collective18CollectiveEpilogueINS1E_23Sm100TmaWarpSpecializedILi4ELi2ELi32ELb1ELb0EEEJNS5_IJS16_SG_SF_EEENS5_IJNSS_IS16_SC_EENSS_INS5_IJNSA_ILi32EEENSA_ILi2EEEEEENS5_IJSC_SF_EEEEEEEESI_SJ_SI_SJ_NS1E_6fusion15FusionCallbacksIS1I_NS1R_17LinearCombinationISI_fSI_fLNS_15FloatRoundStyleE2EEES1J_S1Q_JEEENS4_5SM1004TMEM4LOAD26SM100_TMEM_LOAD_32dp32b32xENS4_13SM90_TMA_LOADENS11_INS12_ILi2ELi4ELi3EEES15_NSS_INS5_IJSB_S1L_EEENS5_IJS1L_SC_EEEEEEENS4_39AutoVectorizingCopyWithAssumedAlignmentILi128EEENS4_14SM90_TMA_STOREES26_S28_S28_EEEvvEEEEvNT_6ParamsE) ;  /* 0xffffff5004047950 */ /* 0x000fea0003c3ffff */
        .weak           $__internal_2_$__cuda_sm10x_tcgen05_guardrail_trap_unallocated_columns_being_dealloced
        .type           $__internal_2_$__cuda_sm10x_tcgen05_guardrail_trap_unallocated_columns_being_dealloced,@function
        .size           $__internal_2_$__cuda_sm10x_tcgen05_guardrail_trap_unallocated_columns_being_dealloced,(.L_x_201 - $__internal_2_$__cuda_sm10x_tcgen05_guardrail_trap_unallocated_columns_being_dealloced)
$__internal_2_$__cuda_sm10x_tcgen05_guardrail_trap_unallocated_columns_being_dealloced:
[----:B------:R-:W-:Y:S05]  /*aff0*/  BPT.TRAP 0x1 ;  /* 0x000000040000795c */ /* 0x000fea0000300000 */
[----:B------:R-:W-:-:S04]  /*b000*/  HFMA2 R3, -RZ, RZ, 0, 0 ;  /* 0x00000000ff037431 */ /* 0x000fc800000001ff */
[----:B------:R-:W-:Y:S05]  /*b010*/  RET.REL.NODEC R2 `(_ZN7cutlass13device_kernelINS_4gemm6kernel13GemmUniversalIN4cute5tupleIJiiiiEEENS1_10collective13CollectiveMmaINS1_35MainloopSm100TmaUmmaWarpSpecializedILi4ELi2ELi4ENS5_IJNS4_1CILi8EEENSA_ILi1EEESC_EEEEENS5_IJNSA_ILi128EEENSA_ILi256EEESF_EEENS_10bfloat16_tENS5_IJlSC_lEEESI_SJ_NS4_8TiledMMAINS4_8MMA_AtomIJNS4_26SM100_MMA_F16BF16_2x1SM_SSISI_SI_fLi128ELi256ELNS4_4UMMA5MajorE0ELSO_0ELNSN_7ScaleInE0ELSP_0EEEEEENS4_6LayoutINS5_IJSC_SC_SC_EEENS5_IJNSA_ILi0EEESU_SU_EEEEENS5_IJNS4_10UnderscoreESX_SX_EEEEENS4_18SM100_TMA_2SM_LOADENS4_14ComposedLayoutINS4_7SwizzleILi3ELi4ELi3EEENS4_18smem_ptr_flag_bitsILi16EEENSS_INS5_IJSB_NSA_ILi64EEEEEENS5_IJS16_SC_EEEEEEEvNS4_8identityENS4_28SM100_TMA_2SM_LOAD_MULTICASTES1A_vS1B_EENS_8epilogue10collective18CollectiveEpilogueINS1E_23Sm100TmaWarpSpecializedILi4ELi2ELi32ELb1ELb0EEEJNS5_IJS16_SG_SF_EEENS5_IJNSS_IS16_SC_EENSS_INS5_IJNSA_ILi32EEENSA_ILi2EEEEEENS5_IJSC_SF_EEEEEEEESI_SJ_SI_SJ_NS1E_6fusion15FusionCallbacksIS1I_NS1R_17LinearCombinationISI_fSI_fLNS_15FloatRoundStyleE2EEES1J_S1Q_JEEENS4_5SM1004TMEM4LOAD26SM100_TMEM_LOAD_32dp32b32xENS4_13SM90_TMA_LOADENS11_INS12_ILi2ELi4ELi3EEES15_NSS_INS5_IJSB_S1L_EEENS5_IJS1L_SC_EEEEEEENS4_39AutoVectorizingCopyWithAssumedAlignmentILi128EEENS4_14SM90_TMA_STOREES26_S28_S28_EEEvvEEEEvNT_6ParamsE) ;  /* 0xffffff4c02f87950 */ /* 0x000fea0003c3ffff */
.L_x_200:
[----:B------:R-:W-:-:S00]  /*b020*/  BRA `(.L_x_200) ;  /* 0xfffffffc00fc7947 */ /* 0x000fc0000383ffff */
[----:B------:R-:W-:-:S00]  /*b030*/  NOP ;  /* 0x0000000000007918 */ /* 0x000fc00000000000 */
        /* <DEDUP_REMOVED lines=12> */
.L_x_201:


//--------------------- .nv.global.init           --------------------------
	.section	.nv.global.init,"aw",@progbits
.nv.global.init:
	.type		$str$27,@object
	.size		$str$27,($str$28 - $str$27)
$str$27:
        /*0000*/ 	.byte	0x28, 0x61, 0x64, 0x64, 0x72, 0x65, 0x73, 0x73, 0x20, 0x26, 0x20, 0x6d, 0x61, 0x73, 0x6b, 0x29
        /*0010*/ 	.byte	0x20, 0x3d, 0x3d, 0x20, 0x30, 0x00
	.type		$str$28,@object
	.size		$str$28,($str$26 - $str$28)
$str$28:
        /*0016*/ 	.byte	0x2f, 0x74, 0x6d, 0x70, 0x2f, 0x63, 0x75, 0x74, 0x6c, 0x61, 0x73, 0x73, 0x5f, 0x73, 0x77, 0x65
        /*0026*/ 	.byte	0x65, 0x70, 0x5f, 0x73, 0x72, 0x63, 0x2f, 0x69, 0x6e, 0x63, 0x6c, 0x75, 0x64, 0x65, 0x2f, 0x63
        /*0036*/ 	.byte	0x75, 0x74, 0x65, 0x2f, 0x70, 0x6f, 0x69, 0x6e, 0x74, 0x65, 0x72, 0x5f, 0x66, 0x6c, 0x61, 0x67
        /*0046*/ 	.byte	0x67, 0x65, 0x64, 0x2e, 0x68, 0x70, 0x70, 0x00
	.type		$str$26,@object
	.size		$str$26,($str$25 - $str$26)
$str$26:
        /*004e*/ 	.byte	0x2f, 0x74, 0x6d, 0x70, 0x2f, 0x63, 0x75, 0x74, 0x6c, 0x61, 0x73, 0x73, 0x5f, 0x73, 0x77, 0x65
        /*005e*/ 	.byte	0x65, 0x70, 0x5f, 0x73, 0x72, 0x63, 0x2f, 0x69, 0x6e, 0x63, 0x6c, 0x75, 0x64, 0x65, 0x2f, 0x63
        /*006e*/ 	.byte	0x75, 0x74, 0x65, 0x2f, 0x61, 0x74, 0x6f, 0x6d, 0x2f, 0x63, 0x6f, 0x70, 0x79, 0x5f, 0x74, 0x72
        /*007e*/ 	.byte	0x61, 0x69, 0x74, 0x73, 0x5f, 0x73, 0x6d, 0x31, 0x30, 0x30, 0x2e, 0x68, 0x70, 0x70, 0x00
	.type		$str$25,@object
	.size		$str$25,(__unnamed_1 - $str$25)
$str$25:
        /*008d*/ 	.byte	0x28, 0x28, 0x75, 0x69, 0x6e, 0x74, 0x33, 0x32, 0x5f, 0x74, 0x28, 0x74, 0x68, 0x72, 0x65, 0x61
        /*009d*/ 	.byte	0x64, 0x49, 0x64, 0x78, 0x2e, 0x78, 0x29, 0x20, 0x2f, 0x20, 0x33, 0x32, 0x29, 0x20, 0x25, 0x20
        /*00ad*/ 	.byte	0x34, 0x29, 0x20, 0x3d, 0x3d, 0x20, 0x28, 0x28, 0x28, 0x74, 0x6d, 0x65, 0x6d, 0x5f, 0x61, 0x64
        /*00bd*/ 	.byte	0x64, 0x72, 0x20, 0x3e, 0x3e, 0x20, 0x31, 0x36, 0x29, 0x20, 0x2f, 0x20, 0x33, 0x32, 0x29, 0x20
        /*00cd*/ 	.byte	0x25, 0x20, 0x34, 0x29, 0x00
	.type		__unnamed_1,@object
	.size		__unnamed_1,(__unnamed_2 - __unnamed_1)
__unnamed_1:
        /*00d2*/ 	.byte	0x61, 0x75, 0x74, 0x6f, 0x20, 0x63, 0x75, 0x74, 0x65, 0x3a, 0x3a, 0x61, 0x73, 0x5f, 0x70, 0x6f
        /* <DEDUP_REMOVED lines=24> */
        /*0262*/ 	.byte	0x43, 0x3c, 0x34, 0x30, 0x39, 0x36, 0x3e, 0x3e, 0x3e, 0x3e, 0x5d, 0x00
	.type		__unnamed_2,@object
	.size		__unnamed_2,(.L_2 - __unnamed_2)
__unnamed_2:
        /* <DEDUP_REMOVED lines=42> */
        /*050e*/ 	.byte	0x3e, 0x3e, 0x5d, 0x00
.L_2:


//--------------------- .nv.shared._ZN7cutlass13device_kernelINS_4gemm6kernel13GemmUniversalIN4cute5tupleIJiiiiEEENS1_10collective13CollectiveMmaINS1_35MainloopSm100TmaUmmaWarpSpecializedILi4ELi2ELi4ENS5_IJNS4_1CILi8EEENSA_ILi1EEESC_EEEEENS5_IJNSA_ILi128EEENSA_ILi256EEESF_EEENS_10bfloat16_tENS5_IJlSC_lEEESI_SJ_NS4_8TiledMMAINS4_8MMA_AtomIJNS4_26SM100_MMA_F16BF16_2x1SM_SSISI_SI_fLi128ELi256ELNS4_4UMMA5MajorE0ELSO_0ELNSN_7ScaleInE0ELSP_0EEEEEENS4_6LayoutINS5_IJSC_SC_SC_EEENS5_IJNSA_ILi0EEESU_SU_EEEEENS5_IJNS4_10UnderscoreESX_SX_EEEEENS4_18SM100_TMA_2SM_LOADENS4_14ComposedLayoutINS4_7SwizzleILi3ELi4ELi3EEENS4_18smem_ptr_flag_bitsILi16EEENSS_INS5_IJSB_NSA_ILi64EEEEEENS5_IJS16_SC_EEEEEEEvNS4_8identityENS4_28SM100_TMA_2SM_LOAD_MULTICASTES1A_vS1B_EENS_8epilogue10collective18CollectiveEpilogueINS1E_23Sm100TmaWarpSpecializedILi4ELi2ELi32ELb1ELb0EEEJNS5_IJS16_SG_SF_EEENS5_IJNSS_IS16_SC_EENSS_INS5_IJNSA_ILi32EEENSA_ILi2EEEEEENS5_IJSC_SF_EEEEEEEESI_SJ_SI_SJ_NS1E_6fusion15FusionCallbacksIS1I_NS1R_17LinearCombinationISI_fSI_fLNS_15FloatRoundStyleE2EEES1J_S1Q_JEEENS4_5SM1004TMEM4LOAD26SM100_TMEM_LOAD_32dp32b32xENS4_13SM90_TMA_LOADENS11_INS12_ILi2ELi4ELi3EEES15_NSS_INS5_IJSB_S1L_EEENS5_IJS1L_SC_EEEEEEENS4_39AutoVectorizingCopyWithAssumedAlignmentILi128EEENS4_14SM90_TMA_STOREES26_S28_S28_EEEvvEEEEvNT_6ParamsE --------------------------
	.section	.nv.shared._ZN7cutlass13device_kernelINS_4gemm6kernel13GemmUniversalIN4cute5tupleIJiiiiEEENS1_10collective13CollectiveMmaINS1_35MainloopSm100TmaUmmaWarpSpecializedILi4ELi2ELi4ENS5_IJNS4_1CILi8EEENSA_ILi1EEESC_EEEEENS5_IJNSA_ILi128EEENSA_ILi256EEESF_EEENS_10bfloat16_tENS5_IJlSC_lEEESI_SJ_NS4_8TiledMMAINS4_8MMA_AtomIJNS4_26SM100_MMA_F16BF16_2x1SM_SSISI_SI_fLi128ELi256ELNS4_4UMMA5MajorE0ELSO_0ELNSN_7ScaleInE0ELSP_0EEEEEENS4_6LayoutINS5_IJSC_SC_SC_EEENS5_IJNSA_ILi0EEESU_SU_EEEEENS5_IJNS4_10UnderscoreESX_SX_EEEEENS4_18SM100_TMA_2SM_LOADENS4_14ComposedLayoutINS4_7SwizzleILi3ELi4ELi3EEENS4_18smem_ptr_flag_bitsILi16EEENSS_INS5_IJSB_NSA_ILi64EEEEEENS5_IJS16_SC_EEEEEEEvNS4_8identityENS4_28SM100_TMA_2SM_LOAD_MULTICASTES1A_vS1B_EENS_8epilogue10collective18CollectiveEpilogueINS1E_23Sm100TmaWarpSpecializedILi4ELi2ELi32ELb1ELb0EEEJNS5_IJS16_SG_SF_EEENS5_IJNSS_IS16_SC_EENSS_INS5_IJNSA_ILi32EEENSA_ILi2EEEEEENS5_IJSC_SF_EEEEEEEESI_SJ_SI_SJ_NS1E_6fusion15FusionCallbacksIS1I_NS1R_17LinearCombinationISI_fSI_fLNS_15FloatRoundStyleE2EEES1J_S1Q_JEEENS4_5SM1004TMEM4LOAD26SM100_TMEM_LOAD_32dp32b32xENS4_13SM90_TMA_LOADENS11_INS12_ILi2ELi4ELi3EEES15_NSS_INS5_IJSB_S1L_EEENS5_IJS1L_SC_EEEEEEENS4_39AutoVectorizingCopyWithAssumedAlignmentILi128EEENS4_14SM90_TMA_STOREES26_S28_S28_EEEvvEEEEvNT_6ParamsE,"aw",@nobits
	.sectionflags	@""
	.align	16
	.zero		1024


//--------------------- .nv.shared.reserved.0     --------------------------
	.section	.nv.shared.reserved.0,"aw",@nobits
	.weak		__nv_reservedSMEM_offset_0_alias
	.size		__nv_reservedSMEM_offset_0_alias, 0, 64
	.other		__nv_reservedSMEM_offset_0_alias,@"STO_CUDA_RESERVED_SHARED STV_DEFAULT"
__nv_reservedSMEM_offset_0_alias:
	.zero		0
.nv.shared.reserved.0:
	.zero		64
	.weak		__nv_reservedSMEM_tcgen05_partition
	.type		__nv_reservedSMEM_tcgen05_partition,@object
	.size		__nv_reservedSMEM_tcgen05_partition,(.L_0 - __nv_reservedSMEM_tcgen05_partition)
__nv_reservedSMEM_tcgen05_partition:
	.zero		32
.L_0:


//--------------------- .nv.global                --------------------------
	.section	.nv.global,"aw",@nobits
.nv.global:
	.type		_ZN40_INTERNAL_91f4bd35_4_k_cu_6a00cda4_298884cute1_E,@object
	.size		_ZN40_INTERNAL_91f4bd35_4_k_cu_6a00cda4_298884cute1_E,(_ZN40_INTERNAL_91f4bd35_4_k_cu_6a00cda4_298884cuda3std3__45__cpo6cbeginE - _ZN40_INTERNAL_91f4bd35_4_k_cu_6a00cda4_298884cute1_E)
_ZN40_INTERNAL_91f4bd35_4_k_cu_6a00cda4_298884cute1_E:
	.zero		1
	.type		_ZN40_INTERNAL_91f4bd35_4_k_cu_6a00cda4_298884cuda3std3__45__cpo6cbeginE,@object
	.size		_ZN40_INTERNAL_91f4bd35_4_k_cu_6a00cda4_298884cuda3std3__45__cpo6cbeginE,(_ZN40_INTERNAL_91f4bd35_4_k_cu_6a00cda4_298884cuda3std3__48in_placeE - _ZN40_INTERNAL_91f4bd35_4_k_cu_6a00cda4_298884cuda3std3__45__cpo6cbeginE)
_ZN40_INTERNAL_91f4bd35_4_k_cu_6a00cda4_298884cuda3std3__45__cpo6cbeginE:
	.zero		1
	.type		_ZN40_INTERNAL_91f4bd35_4_k_cu_6a00cda4_298884cuda3std3__48in_placeE,@object
	.size		_ZN40_INTERNAL_91f4bd35_4_k_cu_6a00cda4_298884cuda3std3__48in_placeE,(_ZN40_INTERNAL_91f4bd35_4_k_cu_6a00cda4_298884cuda3std6ranges3__45__cpo9iter_moveE - _ZN40_INTERNAL_91f4bd35_4_k_cu_6a00cda4_298884cuda3std3__48in_placeE)
_ZN40_INTERNAL_91f4bd35_4_k_cu_6a00cda4_298884cuda3std3__48in_placeE:
	.zero		1
	.type		_ZN40_INTERNAL_91f4bd35_4_k_cu_6a00cda4_298884cuda3std6ranges3__45__cpo9iter_moveE,@object
	.size		_ZN40_INTERNAL_91f4bd35_4_k_cu_6a00cda4_298884cuda3std6ranges3__45__cpo9iter_moveE,(_ZN40_INTERNAL_91f4bd35_4_k_cu_6a00cda4_298884cuda3std3__45__cpo5beginE - _ZN40_INTERNAL_91f4bd35_4_k_cu_6a00cda4_298884cuda3std6ranges3__45__cpo9iter_moveE)
_ZN40_INTERNAL_91f4bd35_4_k_cu_6a00cda4_298884cuda3std6ranges3__45__cpo9iter_moveE:
	.zero		1
	.type		_ZN40_INTERNAL_91f4bd35_4_k_cu_6a00cda4_298884cuda3std3__45__cpo5beginE,@object
	.size		_ZN40_INTERNAL_91f4bd35_4_k_cu_6a00cda4_298884cuda3std3__45__cpo5beginE,(_ZN40_INTERNAL_91f4bd35_4_k_cu_6a00cda4_298884cuda3std3__442_GLOBAL__N__91f4bd35_4_k_cu_6a00cda4_298886ignoreE - _ZN40_INTERNAL_91f4bd35_4_k_cu_6a00cda4_298884cuda3std3__45__cpo5beginE)
_ZN40_INTERNAL_91f4bd35_4_k_cu_6a00cda4_298884cuda3std3__45__cpo5beginE:
	.zero		1
	.type		_ZN40_INTERNAL_91f4bd35_4_k_cu_6a00cda4_298884cuda3std3__442_GLOBAL__N__91f4bd35_4_k_cu_6a00cda4_298886ignoreE,@object
	.size		_ZN40_INTERNAL_91f4bd35_4_k_cu_6a00cda4_298884cuda3std3__442_GLOBAL__N__91f4bd35_4_k_cu_6a00cda4_298886ignoreE,(_ZN40_INTERNAL_91f4bd35_4_k_cu_6a00cda4_298884cute7productE - _ZN40_INTERNAL_91f4bd35_4_k_cu_6a00cda4_298884cuda3std3__442_GLOBAL__N__91f4bd35_4_k_cu_6a00cda4_298886ignoreE)
_ZN40_INTERNAL_91f4bd35_4_k_cu_6a00cda4_298884cuda3std3__442_GLOBAL__N__91f4bd35_4_k_cu_6a00cda4_298886ignoreE:
	.zero		1
	.type		_ZN40_INTERNAL_91f4bd35_4_k_cu_6a00cda4_298884cute7productE,@object
	.size		_ZN40_INTERNAL_91f4bd35_4_k_cu_6a00cda4_298884cute7productE,(_ZN40_INTERNAL_91f4bd35_4_k_cu_6a00cda4_298884cuda3std3__45__cpo3endE - _ZN40_INTERNAL_91f4bd35_4_k_cu_6a00cda4_298884cute7productE)
_ZN40_INTERNAL_91f4bd35_4_k_cu_6a00cda4_298884cute7productE:
	.zero		1
	.type		_ZN40_INTERNAL_91f4bd35_4_k_cu_6a00cda4_298884cuda3std3__45__cpo3endE,@object
	.size		_ZN40_INTERNAL_91f4bd35_4_k_cu_6a00cda4_298884cuda3std3__45__cpo3endE,(_ZN40_INTERNAL_91f4bd35_4_k_cu_6a00cda4_298884cuda3std3__419piecewise_constructE - _ZN40_INTERNAL_91f4bd35_4_k_cu_6a00cda4_298884cuda3std3__45__cpo3endE)
_ZN40_INTERNAL_91f4bd35_4_k_cu_6a00cda4_298884cuda3std3__45__cpo3endE:
	.zero		1
	.type		_ZN40_INTERNAL_91f4bd35_4_k_cu_6a00cda4_298884cuda3std3__419piecewise_constructE,@object
	.size		_ZN40_INTERNAL_91f4bd35_4_k_cu_6a00cda4_298884cuda3std3__419piecewise_constructE,(_ZN40_INTERNAL_91f4bd35_4_k_cu_6a00cda4_298884cuda3std3__45__cpo4cendE - _ZN40_INTERNAL_91f4bd35_4_k_cu_6a00cda4_298884cuda3std3__419piecewise_constructE)
_ZN40_INTERNAL_91f4bd35_4_k_cu_6a00cda4_298884cuda3std3__419piecewise_constructE:
	.zero		1
	.type		_ZN40_INTERNAL_91f4bd35_4_k_cu_6a00cda4_298884cuda3std3__45__cpo4cendE,@object
	.size		_ZN40_INTERNAL_91f4bd35_4_k_cu_6a00cda4_298884cuda3std3__45__cpo4cendE,(_ZN40_INTERNAL_91f4bd35_4_k_cu_6a00cda4_298884cuda3std6ranges3__45__cpo4swapE - _ZN40_INTERNAL_91f4bd35_4_k_cu_6a00cda4_298884cuda3std3__45__cpo4cendE)
_ZN40_INTERNAL_91f4bd35_4_k_cu_6a00cda4_298884cuda3std3__45__cpo4cendE:
	.zero		1
	.type		_ZN40_INTERNAL_91f4bd35_4_k_cu_6a00cda4_298884cuda3std6ranges3__45__cpo4swapE,@object
	.size		_ZN40_INTERNAL_91f4bd35_4_k_cu_6a00cda4_298884cuda3std6ranges3__45__cpo4swapE,(.L_10 - _ZN40_INTERNAL_91f4bd35_4_k_cu_6a00cda4_298884cuda3std6ranges3__45__cpo4swapE)
_ZN40_INTERNAL_91f4bd35_4_k_cu_6a00cda4_298884cuda3std6ranges3__45__cpo4swapE:
	.zero		1
.L_10:


//--------------------- .nv.constant0._ZN7cutlass13device_kernelINS_4gemm6kernel13GemmUniversalIN4cute5tupleIJiiiiEEENS1_10collective13CollectiveMmaINS1_35MainloopSm100TmaUmmaWarpSpecializedILi4ELi2ELi4ENS5_IJNS4_1CILi8EEENSA_ILi1EEESC_EEEEENS5_IJNSA_ILi128EEENSA_ILi256EEESF_EEENS_10bfloat16_tENS5_IJlSC_lEEESI_SJ_NS4_8TiledMMAINS4_8MMA_AtomIJNS4_26SM100_MMA_F16BF16_2x1SM_SSISI_SI_fLi128ELi256ELNS4_4UMMA5MajorE0ELSO_0ELNSN_7ScaleInE0ELSP_0EEEEEENS4_6LayoutINS5_IJSC_SC_SC_EEENS5_IJNSA_ILi0EEESU_SU_EEEEENS5_IJNS4_10UnderscoreESX_SX_EEEEENS4_18SM100_TMA_2SM_LOADENS4_14ComposedLayoutINS4_7SwizzleILi3ELi4ELi3EEENS4_18smem_ptr_flag_bitsILi16EEENSS_INS5_IJSB_NSA_ILi64EEEEEENS5_IJS16_SC_EEEEEEEvNS4_8identityENS4_28SM100_TMA_2SM_LOAD_MULTICASTES1A_vS1B_EENS_8epilogue10collective18CollectiveEpilogueINS1E_23Sm100TmaWarpSpecializedILi4ELi2ELi32ELb1ELb0EEEJNS5_IJS16_SG_SF_EEENS5_IJNSS_IS16_SC_EENSS_INS5_IJNSA_ILi32EEENSA_ILi2EEEEEENS5_IJSC_SF_EEEEEEEESI_SJ_SI_SJ_NS1E_6fusion15FusionCallbacksIS1I_NS1R_17LinearCombinationISI_fSI_fLNS_15FloatRoundStyleE2EEES1J_S1Q_JEEENS4_5SM1004TMEM4LOAD26SM100_TMEM_LOAD_32dp32b32xENS4_13SM90_TMA_LOADENS11_INS12_ILi2ELi4ELi3EEES15_NSS_INS5_IJSB_S1L_EEENS5_IJS1L_SC_EEEEEEENS4_39AutoVectorizingCopyWithAssumedAlignmentILi128EEENS4_14SM90_TMA_STOREES26_S28_S28_EEEvvEEEEvNT_6ParamsE --------------------------
	.section	.nv.constant0._ZN7cutlass13device_kernelINS_4gemm6kernel13GemmUniversalIN4cute5tupleIJiiiiEEENS1_10collective13CollectiveMmaINS1_35MainloopSm100TmaUmmaWarpSpecializedILi4ELi2ELi4ENS5_IJNS4_1CILi8EEENSA_ILi1EEESC_EEEEENS5_IJNSA_ILi128EEENSA_ILi256EEESF_EEENS_10bfloat16_tENS5_IJlSC_lEEESI_SJ_NS4_8TiledMMAINS4_8MMA_AtomIJNS4_26SM100_MMA_F16BF16_2x1SM_SSISI_SI_fLi128ELi256ELNS4_4UMMA5MajorE0ELSO_0ELNSN_7ScaleInE0ELSP_0EEEEEENS4_6LayoutINS5_IJSC_SC_SC_EEENS5_IJNSA_ILi0EEESU_SU_EEEEENS5_IJNS4_10UnderscoreESX_SX_EEEEENS4_18SM100_TMA_2SM_LOADENS4_14ComposedLayoutINS4_7SwizzleILi3ELi4ELi3EEENS4_18smem_ptr_flag_bitsILi16EEENSS_INS5_IJSB_NSA_ILi64EEEEEENS5_IJS16_SC_EEEEEEEvNS4_8identityENS4_28SM100_TMA_2SM_LOAD_MULTICASTES1A_vS1B_EENS_8epilogue10collective18CollectiveEpilogueINS1E_23Sm100TmaWarpSpecializedILi4ELi2ELi32ELb1ELb0EEEJNS5_IJS16_SG_SF_EEENS5_IJNSS_IS16_SC_EENSS_INS5_IJNSA_ILi32EEENSA_ILi2EEEEEENS5_IJSC_SF_EEEEEEEESI_SJ_SI_SJ_NS1E_6fusion15FusionCallbacksIS1I_NS1R_17LinearCombinationISI_fSI_fLNS_15FloatRoundStyleE2EEES1J_S1Q_JEEENS4_5SM1004TMEM4LOAD26SM100_TMEM_LOAD_32dp32b32xENS4_13SM90_TMA_LOADENS11_INS12_ILi2ELi4ELi3EEES15_NSS_INS5_IJSB_S1L_EEENS5_IJS1L_SC_EEEEEEENS4_39AutoVectorizingCopyWithAssumedAlignmentILi128EEENS4_14SM90_TMA_STOREES26_S28_S28_EEEvvEEEEvNT_6ParamsE,"a",@progbits
	.sectionflags	@""
	.align	4
.nv.constant0._ZN7cutlass13device_kernelINS_4gemm6kernel13GemmUniversalIN4cute5tupleIJiiiiEEENS1_10collective13CollectiveMmaINS1_35MainloopSm100TmaUmmaWarpSpecializedILi4ELi2ELi4ENS5_IJNS4_1CILi8EEENSA_ILi1EEESC_EEEEENS5_IJNSA_ILi128EEENSA_ILi256EEESF_EEENS_10bfloat16_tENS5_IJlSC_lEEESI_SJ_NS4_8TiledMMAINS4_8MMA_AtomIJNS4_26SM100_MMA_F16BF16_2x1SM_SSISI_SI_fLi128ELi256ELNS4_4UMMA5MajorE0ELSO_0ELNSN_7ScaleInE0ELSP_0EEEEEENS4_6LayoutINS5_IJSC_SC_SC_EEENS5_IJNSA_ILi0EEESU_SU_EEEEENS5_IJNS4_10UnderscoreESX_SX_EEEEENS4_18SM100_TMA_2SM_LOADENS4_14ComposedLayoutINS4_7SwizzleILi3ELi4ELi3EEENS4_18smem_ptr_flag_bitsILi16EEENSS_INS5_IJSB_NSA_ILi64EEEEEENS5_IJS16_SC_EEEEEEEvNS4_8identityENS4_28SM100_TMA_2SM_LOAD_MULTICASTES1A_vS1B_EENS_8epilogue10collective18CollectiveEpilogueINS1E_23Sm100TmaWarpSpecializedILi4ELi2ELi32ELb1ELb0EEEJNS5_IJS16_SG_SF_EEENS5_IJNSS_IS16_SC_EENSS_INS5_IJNSA_ILi32EEENSA_ILi2EEEEEENS5_IJSC_SF_EEEEEEEESI_SJ_SI_SJ_NS1E_6fusion15FusionCallbacksIS1I_NS1R_17LinearCombinationISI_fSI_fLNS_15FloatRoundStyleE2EEES1J_S1Q_JEEENS4_5SM1004TMEM4LOAD26SM100_TMEM_LOAD_32dp32b32xENS4_13SM90_TMA_LOADENS11_INS12_ILi2ELi4ELi3EEES15_NSS_INS5_IJSB_S1L_EEENS5_IJS1L_SC_EEEEEEENS4_39AutoVectorizingCopyWithAssumedAlignmentILi128EEENS4_14SM90_TMA_STOREES26_S28_S28_EEEvvEEEEvNT_6ParamsE:
	.zero		2944


//--------------------- SYMBOLS --------------------------

	.type		.nv.reservedSmem.offset0,@object
	.size		.nv.reservedSmem.offset0,0x4
	.type		.nv.reservedSmem.cap,@object
	.size		.nv.reservedSmem.cap,0x4
	.type		__assertfail,@function
